//
// Generated by NVIDIA NVVM Compiler
//
// Compiler Build ID: CL-36424714
// Cuda compilation tools, release 13.0, V13.0.88
// Based on NVVM 20.0.0
//

.version 9.0
.target sm_100
.address_size 64

	// .globl	_Z22flash_attention_kernelP13__nv_bfloat16S0_S0_S0_ii
// _ZZ22flash_attention_kernelP13__nv_bfloat16S0_S0_S0_iiE7sQ_full has been demoted
// _ZZ22flash_attention_kernelP13__nv_bfloat16S0_S0_S0_iiE2sK has been demoted
// _ZZ22flash_attention_kernelP13__nv_bfloat16S0_S0_S0_iiE2sV has been demoted
// _ZZ22flash_attention_kernelP13__nv_bfloat16S0_S0_S0_iiE9s_O_accum has been demoted

.visible .entry _Z22flash_attention_kernelP13__nv_bfloat16S0_S0_S0_ii(
	.param .u64 .ptr .align 1 _Z22flash_attention_kernelP13__nv_bfloat16S0_S0_S0_ii_param_0,
	.param .u64 .ptr .align 1 _Z22flash_attention_kernelP13__nv_bfloat16S0_S0_S0_ii_param_1,
	.param .u64 .ptr .align 1 _Z22flash_attention_kernelP13__nv_bfloat16S0_S0_S0_ii_param_2,
	.param .u64 .ptr .align 1 _Z22flash_attention_kernelP13__nv_bfloat16S0_S0_S0_ii_param_3,
	.param .u32 _Z22flash_attention_kernelP13__nv_bfloat16S0_S0_S0_ii_param_4,
	.param .u32 _Z22flash_attention_kernelP13__nv_bfloat16S0_S0_S0_ii_param_5
)
{
	.reg .pred 	%p<49>;
	.reg .b16 	%rs<89>;
	.reg .b32 	%r<363>;
	.reg .b32 	%f<336>;
	.reg .b64 	%rd<109>;
	// demoted variable
	.shared .align 2 .b8 _ZZ22flash_attention_kernelP13__nv_bfloat16S0_S0_S0_iiE7sQ_full[16640];
	// demoted variable
	.shared .align 2 .b8 _ZZ22flash_attention_kernelP13__nv_bfloat16S0_S0_S0_iiE2sK[1024];
	// demoted variable
	.shared .align 2 .b8 _ZZ22flash_attention_kernelP13__nv_bfloat16S0_S0_S0_iiE2sV[512];
	// demoted variable
	.shared .align 4 .b8 _ZZ22flash_attention_kernelP13__nv_bfloat16S0_S0_S0_iiE9s_O_accum[1024];
	ld.param.u64 	%rd8, [_Z22flash_attention_kernelP13__nv_bfloat16S0_S0_S0_ii_param_0];
	ld.param.u64 	%rd9, [_Z22flash_attention_kernelP13__nv_bfloat16S0_S0_S0_ii_param_1];
	ld.param.u64 	%rd10, [_Z22flash_attention_kernelP13__nv_bfloat16S0_S0_S0_ii_param_2];
	ld.param.u64 	%rd7, [_Z22flash_attention_kernelP13__nv_bfloat16S0_S0_S0_ii_param_3];
	ld.param.u32 	%r73, [_Z22flash_attention_kernelP13__nv_bfloat16S0_S0_S0_ii_param_4];
	ld.param.u32 	%r72, [_Z22flash_attention_kernelP13__nv_bfloat16S0_S0_S0_ii_param_5];
	cvta.to.global.u64 	%rd1, %rd8;
	cvta.to.global.u64 	%rd2, %rd9;
	cvta.to.global.u64 	%rd3, %rd10;
	mov.u32 	%r74, %ctaid.x;
	shl.b32 	%r1, %r74, 4;
	setp.ge.u32 	%p1, %r1, %r72;
	mov.u32 	%r75, %ctaid.y;
	shl.b32 	%r2, %r75, 4;
	setp.ge.u32 	%p2, %r2, %r73;
	or.pred  	%p3, %p1, %p2;
	@%p3 bra 	$L__BB0_51;
	mov.b32 	%r351, 0;
	mov.u32 	%r3, %tid.x;
$L__BB0_2:
	shl.b32 	%r78, %r351, 5;
	add.s32 	%r5, %r78, %r3;
	setp.gt.u32 	%p4, %r5, 8191;
	@%p4 bra 	$L__BB0_4;
	shr.u32 	%r79, %r5, 9;
	and.b32  	%r80, %r5, 511;
	mov.u32 	%r81, _ZZ22flash_attention_kernelP13__nv_bfloat16S0_S0_S0_iiE7sQ_full;
	mad.lo.s32 	%r82, %r79, 1040, %r81;
	shl.b32 	%r83, %r5, 1;
	and.b32  	%r84, %r83, 1022;
	add.s32 	%r85, %r82, %r84;
	add.s32 	%r86, %r2, %r79;
	mad.lo.s32 	%r87, %r86, %r72, %r80;
	mul.wide.u32 	%rd11, %r87, 2;
	add.s64 	%rd12, %rd1, %rd11;
	ld.global.u16 	%rs33, [%rd12];
	st.shared.u16 	[%r85], %rs33;
$L__BB0_4:
	setp.gt.u32 	%p5, %r5, 8159;
	@%p5 bra 	$L__BB0_6;
	add.s32 	%r88, %r5, 32;
	shr.u32 	%r89, %r88, 9;
	and.b32  	%r90, %r88, 511;
	mov.u32 	%r91, _ZZ22flash_attention_kernelP13__nv_bfloat16S0_S0_S0_iiE7sQ_full;
	mad.lo.s32 	%r92, %r89, 1040, %r91;
	shl.b32 	%r93, %r88, 1;
	and.b32  	%r94, %r93, 1022;
	add.s32 	%r95, %r92, %r94;
	add.s32 	%r96, %r2, %r89;
	mad.lo.s32 	%r97, %r96, %r72, %r90;
	mul.wide.u32 	%rd13, %r97, 2;
	add.s64 	%rd14, %rd1, %rd13;
	ld.global.u16 	%rs34, [%rd14];
	st.shared.u16 	[%r95], %rs34;
$L__BB0_6:
	setp.gt.u32 	%p6, %r5, 8127;
	@%p6 bra 	$L__BB0_8;
	add.s32 	%r98, %r5, 64;
	shr.u32 	%r99, %r98, 9;
	and.b32  	%r100, %r98, 511;
	mov.u32 	%r101, _ZZ22flash_attention_kernelP13__nv_bfloat16S0_S0_S0_iiE7sQ_full;
	mad.lo.s32 	%r102, %r99, 1040, %r101;
	shl.b32 	%r103, %r98, 1;
	and.b32  	%r104, %r103, 1022;
	add.s32 	%r105, %r102, %r104;
	add.s32 	%r106, %r2, %r99;
	mad.lo.s32 	%r107, %r106, %r72, %r100;
	mul.wide.u32 	%rd15, %r107, 2;
	add.s64 	%rd16, %rd1, %rd15;
	ld.global.u16 	%rs35, [%rd16];
	st.shared.u16 	[%r105], %rs35;
$L__BB0_8:
	setp.gt.u32 	%p7, %r5, 8095;
	@%p7 bra 	$L__BB0_10;
	add.s32 	%r108, %r5, 96;
	shr.u32 	%r109, %r108, 9;
	and.b32  	%r110, %r108, 511;
	mov.u32 	%r111, _ZZ22flash_attention_kernelP13__nv_bfloat16S0_S0_S0_iiE7sQ_full;
	mad.lo.s32 	%r112, %r109, 1040, %r111;
	shl.b32 	%r113, %r108, 1;
	and.b32  	%r114, %r113, 1022;
	add.s32 	%r115, %r112, %r114;
	add.s32 	%r116, %r2, %r109;
	mad.lo.s32 	%r117, %r116, %r72, %r110;
	mul.wide.u32 	%rd17, %r117, 2;
	add.s64 	%rd18, %rd1, %rd17;
	ld.global.u16 	%rs36, [%rd18];
	st.shared.u16 	[%r115], %rs36;
$L__BB0_10:
	setp.gt.u32 	%p8, %r5, 8063;
	@%p8 bra 	$L__BB0_12;
	add.s32 	%r118, %r5, 128;
	shr.u32 	%r119, %r118, 9;
	and.b32  	%r120, %r118, 511;
	mov.u32 	%r121, _ZZ22flash_attention_kernelP13__nv_bfloat16S0_S0_S0_iiE7sQ_full;
	mad.lo.s32 	%r122, %r119, 1040, %r121;
	shl.b32 	%r123, %r118, 1;
	and.b32  	%r124, %r123, 1022;
	add.s32 	%r125, %r122, %r124;
	add.s32 	%r126, %r2, %r119;
	mad.lo.s32 	%r127, %r126, %r72, %r120;
	mul.wide.u32 	%rd19, %r127, 2;
	add.s64 	%rd20, %rd1, %rd19;
	ld.global.u16 	%rs37, [%rd20];
	st.shared.u16 	[%r125], %rs37;
$L__BB0_12:
	setp.gt.u32 	%p9, %r5, 8031;
	@%p9 bra 	$L__BB0_14;
	add.s32 	%r128, %r5, 160;
	shr.u32 	%r129, %r128, 9;
	and.b32  	%r130, %r128, 511;
	mov.u32 	%r131, _ZZ22flash_attention_kernelP13__nv_bfloat16S0_S0_S0_iiE7sQ_full;
	mad.lo.s32 	%r132, %r129, 1040, %r131;
	shl.b32 	%r133, %r128, 1;
	and.b32  	%r134, %r133, 1022;
	add.s32 	%r135, %r132, %r134;
	add.s32 	%r136, %r2, %r129;
	mad.lo.s32 	%r137, %r136, %r72, %r130;
	mul.wide.u32 	%rd21, %r137, 2;
	add.s64 	%rd22, %rd1, %rd21;
	ld.global.u16 	%rs38, [%rd22];
	st.shared.u16 	[%r135], %rs38;
$L__BB0_14:
	setp.gt.u32 	%p10, %r5, 7999;
	@%p10 bra 	$L__BB0_16;
	add.s32 	%r138, %r5, 192;
	shr.u32 	%r139, %r138, 9;
	and.b32  	%r140, %r138, 511;
	mov.u32 	%r141, _ZZ22flash_attention_kernelP13__nv_bfloat16S0_S0_S0_iiE7sQ_full;
	mad.lo.s32 	%r142, %r139, 1040, %r141;
	shl.b32 	%r143, %r138, 1;
	and.b32  	%r144, %r143, 1022;
	add.s32 	%r145, %r142, %r144;
	add.s32 	%r146, %r2, %r139;
	mad.lo.s32 	%r147, %r146, %r72, %r140;
	mul.wide.u32 	%rd23, %r147, 2;
	add.s64 	%rd24, %rd1, %rd23;
	ld.global.u16 	%rs39, [%rd24];
	st.shared.u16 	[%r145], %rs39;
$L__BB0_16:
	setp.gt.u32 	%p11, %r5, 7967;
	@%p11 bra 	$L__BB0_18;
	add.s32 	%r148, %r5, 224;
	shr.u32 	%r149, %r148, 9;
	and.b32  	%r150, %r148, 511;
	mov.u32 	%r151, _ZZ22flash_attention_kernelP13__nv_bfloat16S0_S0_S0_iiE7sQ_full;
	mad.lo.s32 	%r152, %r149, 1040, %r151;
	shl.b32 	%r153, %r148, 1;
	and.b32  	%r154, %r153, 1022;
	add.s32 	%r155, %r152, %r154;
	add.s32 	%r156, %r2, %r149;
	mad.lo.s32 	%r157, %r156, %r72, %r150;
	mul.wide.u32 	%rd25, %r157, 2;
	add.s64 	%rd26, %rd1, %rd25;
	ld.global.u16 	%rs40, [%rd26];
	st.shared.u16 	[%r155], %rs40;
$L__BB0_18:
	add.s32 	%r351, %r351, 8;
	setp.eq.s32 	%p12, %r351, 256;
	@%p12 bra 	$L__BB0_19;
	bra.uni 	$L__BB0_2;
$L__BB0_19:
	shl.b32 	%r158, %r3, 5;
	mov.u32 	%r159, _ZZ22flash_attention_kernelP13__nv_bfloat16S0_S0_S0_iiE9s_O_accum;
	add.s32 	%r24, %r159, %r158;
	mov.b32 	%r160, 0;
	st.shared.u32 	[%r24], %r160;
	st.shared.u32 	[%r24+4], %r160;
	st.shared.u32 	[%r24+8], %r160;
	st.shared.u32 	[%r24+12], %r160;
	st.shared.u32 	[%r24+16], %r160;
	st.shared.u32 	[%r24+20], %r160;
	st.shared.u32 	[%r24+24], %r160;
	st.shared.u32 	[%r24+28], %r160;
	setp.gt.s32 	%p13, %r73, 15;
	mov.f32 	%f328, 0f00000000;
	mov.f32 	%f329, %f328;
	mov.f32 	%f330, %f328;
	mov.f32 	%f331, %f328;
	mov.f32 	%f332, %f328;
	mov.f32 	%f333, %f328;
	mov.f32 	%f334, %f328;
	mov.f32 	%f335, %f328;
	@%p13 bra 	$L__BB0_20;
	bra.uni 	$L__BB0_50;
$L__BB0_20:
	and.b32  	%r7, %r3, 15;
	shl.b32 	%r162, %r3, 1;
	and.b32  	%r163, %r162, 30;
	mov.u32 	%r164, _ZZ22flash_attention_kernelP13__nv_bfloat16S0_S0_S0_iiE2sK;
	add.s32 	%r8, %r164, %r163;
	shr.s32 	%r165, %r72, 31;
	shr.u32 	%r166, %r165, 28;
	add.s32 	%r167, %r72, %r166;
	shr.s32 	%r168, %r167, 4;
	add.s32 	%r169, %r168, -1;
	shr.u32 	%r170, %r169, 31;
	add.s32 	%r171, %r169, %r170;
	and.b32  	%r172, %r171, -2;
	sub.s32 	%r9, %r169, %r172;
	shl.b32 	%r173, %r169, 4;
	mul.wide.s32 	%rd27, %r173, 2;
	mov.u32 	%r174, _ZZ22flash_attention_kernelP13__nv_bfloat16S0_S0_S0_iiE7sQ_full;
	cvt.u64.u32 	%rd28, %r174;
	cvta.shared.u64 	%rd29, %rd28;
	add.s64 	%rd4, %rd29, %rd27;
	cvt.rn.f32.s32 	%f1, %r72;
	add.s32 	%r10, %r1, %r7;
	mov.u32 	%r175, _ZZ22flash_attention_kernelP13__nv_bfloat16S0_S0_S0_iiE2sV;
	add.s32 	%r176, %r175, %r163;
	max.s32 	%r177, %r169, 1;
	shr.u32 	%r11, %r3, 4;
	add.s32 	%r178, %r3, 32;
	shr.u32 	%r12, %r178, 4;
	add.s32 	%r179, %r3, 64;
	shr.u32 	%r13, %r179, 4;
	add.s32 	%r180, %r3, 96;
	shr.u32 	%r14, %r180, 4;
	add.s32 	%r181, %r3, 128;
	shr.u32 	%r15, %r181, 4;
	add.s32 	%r182, %r3, 160;
	shr.u32 	%r16, %r182, 4;
	add.s32 	%r183, %r3, 192;
	shr.u32 	%r17, %r183, 4;
	add.s32 	%r184, %r3, 224;
	shr.u32 	%r18, %r184, 4;
	shl.b32 	%r185, %r11, 5;
	add.s32 	%r19, %r176, %r185;
	shl.b32 	%r186, %r12, 5;
	add.s32 	%r20, %r176, %r186;
	shl.b32 	%r187, %r13, 5;
	add.s32 	%r21, %r176, %r187;
	neg.s32 	%r22, %r177;
	shr.s32 	%r188, %r73, 31;
	shr.u32 	%r189, %r188, 28;
	add.s32 	%r190, %r73, %r189;
	shr.s32 	%r23, %r190, 4;
	mov.b32 	%r352, 0;
	mov.f32 	%f310, 0f00000000;
	mov.f32 	%f308, 0fFF800000;
	mul.wide.s32 	%rd69, %r9, 512;
	sqrt.rn.f32 	%f75, %f1;
	rcp.rn.f32 	%f76, %f75;
	mov.f32 	%f309, %f308;
	mov.f32 	%f311, %f310;
$L__BB0_21:
	setp.lt.s32 	%p14, %r72, 32;
	shl.b32 	%r191, %r352, 4;
	add.s32 	%r26, %r191, %r11;
	mul.lo.s32 	%r27, %r26, %r72;
	add.s32 	%r353, %r27, %r7;
	mul.wide.s32 	%rd30, %r353, 2;
	add.s64 	%rd31, %rd2, %rd30;
	ld.global.u16 	%rs41, [%rd31];
	shl.b32 	%r192, %r11, 5;
	add.s32 	%r193, %r8, %r192;
	st.shared.u16 	[%r193], %rs41;
	add.s32 	%r29, %r191, %r12;
	mul.lo.s32 	%r30, %r29, %r72;
	add.s32 	%r354, %r30, %r7;
	mul.wide.s32 	%rd32, %r354, 2;
	add.s64 	%rd33, %rd2, %rd32;
	ld.global.u16 	%rs42, [%rd33];
	shl.b32 	%r194, %r12, 5;
	add.s32 	%r195, %r8, %r194;
	st.shared.u16 	[%r195], %rs42;
	add.s32 	%r32, %r191, %r13;
	mul.lo.s32 	%r33, %r32, %r72;
	add.s32 	%r355, %r33, %r7;
	mul.wide.s32 	%rd34, %r355, 2;
	add.s64 	%rd35, %rd2, %rd34;
	ld.global.u16 	%rs43, [%rd35];
	shl.b32 	%r196, %r13, 5;
	add.s32 	%r197, %r8, %r196;
	st.shared.u16 	[%r197], %rs43;
	add.s32 	%r35, %r191, %r14;
	mul.lo.s32 	%r36, %r35, %r72;
	add.s32 	%r356, %r36, %r7;
	mul.wide.s32 	%rd36, %r356, 2;
	add.s64 	%rd37, %rd2, %rd36;
	ld.global.u16 	%rs44, [%rd37];
	shl.b32 	%r198, %r14, 5;
	add.s32 	%r199, %r8, %r198;
	st.shared.u16 	[%r199], %rs44;
	add.s32 	%r38, %r191, %r15;
	mul.lo.s32 	%r39, %r38, %r72;
	add.s32 	%r357, %r39, %r7;
	mul.wide.s32 	%rd38, %r357, 2;
	add.s64 	%rd39, %rd2, %rd38;
	ld.global.u16 	%rs45, [%rd39];
	shl.b32 	%r200, %r15, 5;
	add.s32 	%r201, %r8, %r200;
	st.shared.u16 	[%r201], %rs45;
	add.s32 	%r41, %r191, %r16;
	mul.lo.s32 	%r42, %r41, %r72;
	add.s32 	%r358, %r42, %r7;
	mul.wide.s32 	%rd40, %r358, 2;
	add.s64 	%rd41, %rd2, %rd40;
	ld.global.u16 	%rs46, [%rd41];
	shl.b32 	%r202, %r16, 5;
	add.s32 	%r203, %r8, %r202;
	st.shared.u16 	[%r203], %rs46;
	add.s32 	%r44, %r191, %r17;
	mul.lo.s32 	%r45, %r44, %r72;
	add.s32 	%r359, %r45, %r7;
	mul.wide.s32 	%rd42, %r359, 2;
	add.s64 	%rd43, %rd2, %rd42;
	ld.global.u16 	%rs47, [%rd43];
	shl.b32 	%r204, %r17, 5;
	add.s32 	%r205, %r8, %r204;
	st.shared.u16 	[%r205], %rs47;
	add.s32 	%r47, %r191, %r18;
	mul.lo.s32 	%r48, %r47, %r72;
	add.s32 	%r360, %r48, %r7;
	mul.wide.s32 	%rd44, %r360, 2;
	add.s64 	%rd45, %rd2, %rd44;
	ld.global.u16 	%rs48, [%rd45];
	shl.b32 	%r206, %r18, 5;
	add.s32 	%r207, %r8, %r206;
	st.shared.u16 	[%r207], %rs48;
	mov.f32 	%f320, 0f00000000;
	mov.f32 	%f321, %f320;
	mov.f32 	%f322, %f320;
	mov.f32 	%f323, %f320;
	mov.f32 	%f324, %f320;
	mov.f32 	%f325, %f320;
	mov.f32 	%f326, %f320;
	mov.f32 	%f327, %f320;
	@%p14 bra 	$L__BB0_24;
	mov.u32 	%r209, _ZZ22flash_attention_kernelP13__nv_bfloat16S0_S0_S0_iiE7sQ_full;
	cvt.u64.u32 	%rd47, %r209;
	cvta.shared.u64 	%rd108, %rd47;
	mov.b32 	%r362, 0;
	mov.f32 	%f320, 0f00000000;
	mov.u32 	%r361, %r22;
$L__BB0_23:
	bar.sync 	0;
	add.s32 	%r60, %r362, 1;
	shl.b32 	%r210, %r362, 9;
	not.b32 	%r211, %r210;
	and.b32  	%r212, %r211, 512;
	add.s32 	%r213, %r8, %r212;
	shl.b32 	%r214, %r11, 5;
	add.s32 	%r215, %r213, %r214;
	add.s32 	%r353, %r353, 16;
	mul.wide.u32 	%rd48, %r353, 2;
	add.s64 	%rd49, %rd2, %rd48;
	ld.global.u16 	%rs49, [%rd49];
	st.shared.u16 	[%r215], %rs49;
	shl.b32 	%r216, %r12, 5;
	add.s32 	%r217, %r213, %r216;
	add.s32 	%r354, %r354, 16;
	mul.wide.u32 	%rd50, %r354, 2;
	add.s64 	%rd51, %rd2, %rd50;
	ld.global.u16 	%rs50, [%rd51];
	st.shared.u16 	[%r217], %rs50;
	shl.b32 	%r218, %r13, 5;
	add.s32 	%r219, %r213, %r218;
	add.s32 	%r355, %r355, 16;
	mul.wide.u32 	%rd52, %r355, 2;
	add.s64 	%rd53, %rd2, %rd52;
	ld.global.u16 	%rs51, [%rd53];
	st.shared.u16 	[%r219], %rs51;
	shl.b32 	%r220, %r14, 5;
	add.s32 	%r221, %r213, %r220;
	add.s32 	%r356, %r356, 16;
	mul.wide.u32 	%rd54, %r356, 2;
	add.s64 	%rd55, %rd2, %rd54;
	ld.global.u16 	%rs52, [%rd55];
	st.shared.u16 	[%r221], %rs52;
	shl.b32 	%r222, %r15, 5;
	add.s32 	%r223, %r213, %r222;
	add.s32 	%r357, %r357, 16;
	mul.wide.u32 	%rd56, %r357, 2;
	add.s64 	%rd57, %rd2, %rd56;
	ld.global.u16 	%rs53, [%rd57];
	st.shared.u16 	[%r223], %rs53;
	shl.b32 	%r224, %r16, 5;
	add.s32 	%r225, %r213, %r224;
	add.s32 	%r358, %r358, 16;
	mul.wide.u32 	%rd58, %r358, 2;
	add.s64 	%rd59, %rd2, %rd58;
	ld.global.u16 	%rs54, [%rd59];
	st.shared.u16 	[%r225], %rs54;
	shl.b32 	%r226, %r17, 5;
	add.s32 	%r227, %r213, %r226;
	add.s32 	%r359, %r359, 16;
	mul.wide.u32 	%rd60, %r359, 2;
	add.s64 	%rd61, %rd2, %rd60;
	ld.global.u16 	%rs55, [%rd61];
	st.shared.u16 	[%r227], %rs55;
	shl.b32 	%r228, %r18, 5;
	add.s32 	%r229, %r213, %r228;
	add.s32 	%r360, %r360, 16;
	mul.wide.u32 	%rd62, %r360, 2;
	add.s64 	%rd63, %rd2, %rd62;
	ld.global.u16 	%rs56, [%rd63];
	st.shared.u16 	[%r229], %rs56;
	mov.b32 	%r230, 520;
	wmma.load.a.sync.aligned.row.m16n16k16.bf16 	{%r231, %r232, %r233, %r234}, [%rd108], %r230;
	mov.u32 	%r235, _ZZ22flash_attention_kernelP13__nv_bfloat16S0_S0_S0_iiE2sK;
	cvt.u64.u32 	%rd64, %r235;
	cvta.shared.u64 	%rd65, %rd64;
	cvt.u64.u32 	%rd66, %r210;
	and.b64  	%rd67, %rd66, 512;
	add.s64 	%rd68, %rd65, %rd67;
	mov.b32 	%r236, 16;
	wmma.load.b.sync.aligned.col.m16n16k16.bf16 	{%r237, %r238, %r239, %r240}, [%rd68], %r236;
	wmma.mma.sync.aligned.row.col.m16n16k16.f32.bf16.bf16.f32 {%f327, %f326, %f325, %f324, %f323, %f322, %f321, %f320}, {%r231, %r232, %r233, %r234}, {%r237, %r238, %r239, %r240}, {%f327, %f326, %f325, %f324, %f323, %f322, %f321, %f320};
	add.s64 	%rd108, %rd108, 32;
	add.s32 	%r361, %r361, 1;
	setp.ne.s32 	%p15, %r361, 0;
	mov.u32 	%r362, %r60;
	@%p15 bra 	$L__BB0_23;
$L__BB0_24:
	setp.ge.s32 	%p16, %r10, %r72;
	mov.b32 	%r241, 520;
	wmma.load.a.sync.aligned.row.m16n16k16.bf16 	{%r242, %r243, %r244, %r245}, [%rd4], %r241;
	mov.u32 	%r246, _ZZ22flash_attention_kernelP13__nv_bfloat16S0_S0_S0_iiE2sK;
	cvt.u64.u32 	%rd70, %r246;
	cvta.shared.u64 	%rd71, %rd70;
	add.s64 	%rd72, %rd71, %rd69;
	mov.b32 	%r247, 16;
	wmma.load.b.sync.aligned.col.m16n16k16.bf16 	{%r248, %r249, %r250, %r251}, [%rd72], %r247;
	wmma.mma.sync.aligned.row.col.m16n16k16.f32.bf16.bf16.f32 {%f67, %f68, %f69, %f70, %f71, %f72, %f73, %f74}, {%r242, %r243, %r244, %r245}, {%r248, %r249, %r250, %r251}, {%f327, %f326, %f325, %f324, %f323, %f322, %f321, %f320};
	mul.f32 	%f77, %f67, %f76;
	mul.f32 	%f78, %f68, %f76;
	mul.f32 	%f79, %f69, %f76;
	mul.f32 	%f80, %f70, %f76;
	mul.f32 	%f81, %f71, %f76;
	mul.f32 	%f82, %f72, %f76;
	mul.f32 	%f83, %f73, %f76;
	mul.f32 	%f84, %f74, %f76;
	max.f32 	%f85, %f77, %f78;
	max.f32 	%f86, %f81, %f82;
	max.f32 	%f87, %f85, %f86;
	max.f32 	%f88, %f79, %f80;
	max.f32 	%f89, %f83, %f84;
	max.f32 	%f90, %f88, %f89;
	mov.b32 	%r252, %f87;
	and.b32  	%r253, %r3, 1020;
	mov.b32 	%r254, 15;
	shl.b32 	%r255, %r254, %r253;
	shfl.sync.bfly.b32	%r256|%p17, %r252, 1, 31, %r255;
	mov.b32 	%f91, %r256;
	mov.b32 	%r257, %f90;
	shfl.sync.bfly.b32	%r258|%p18, %r257, 1, 31, %r255;
	mov.b32 	%f92, %r258;
	max.f32 	%f93, %f87, %f91;
	max.f32 	%f94, %f90, %f92;
	mov.b32 	%r259, %f93;
	shfl.sync.bfly.b32	%r260|%p19, %r259, 2, 31, %r255;
	mov.b32 	%f95, %r260;
	mov.b32 	%r261, %f94;
	shfl.sync.bfly.b32	%r262|%p20, %r261, 2, 31, %r255;
	mov.b32 	%f96, %r262;
	max.f32 	%f97, %f93, %f95;
	max.f32 	%f98, %f94, %f96;
	sub.f32 	%f99, %f77, %f97;
	fma.rn.f32 	%f100, %f99, 0f3BBB989D, 0f3F000000;
	cvt.sat.f32.f32 	%f101, %f100;
	mov.f32 	%f102, 0f4B400001;
	mov.f32 	%f103, 0f437C0000;
	fma.rm.f32 	%f104, %f101, %f103, %f102;
	add.f32 	%f105, %f104, 0fCB40007F;
	neg.f32 	%f106, %f105;
	fma.rn.f32 	%f107, %f99, 0f3FB8AA3B, %f106;
	fma.rn.f32 	%f108, %f99, 0f32A57060, %f107;
	mov.b32 	%r263, %f104;
	shl.b32 	%r264, %r263, 23;
	mov.b32 	%f109, %r264;
	ex2.approx.ftz.f32 	%f110, %f108;
	mul.f32 	%f111, %f110, %f109;
	add.f32 	%f112, %f111, 0f00000000;
	sub.f32 	%f113, %f78, %f97;
	fma.rn.f32 	%f114, %f113, 0f3BBB989D, 0f3F000000;
	cvt.sat.f32.f32 	%f115, %f114;
	fma.rm.f32 	%f116, %f115, %f103, %f102;
	add.f32 	%f117, %f116, 0fCB40007F;
	neg.f32 	%f118, %f117;
	fma.rn.f32 	%f119, %f113, 0f3FB8AA3B, %f118;
	fma.rn.f32 	%f120, %f113, 0f32A57060, %f119;
	mov.b32 	%r265, %f116;
	shl.b32 	%r266, %r265, 23;
	mov.b32 	%f121, %r266;
	ex2.approx.ftz.f32 	%f122, %f120;
	mul.f32 	%f123, %f122, %f121;
	add.f32 	%f124, %f112, %f123;
	sub.f32 	%f125, %f81, %f97;
	fma.rn.f32 	%f126, %f125, 0f3BBB989D, 0f3F000000;
	cvt.sat.f32.f32 	%f127, %f126;
	fma.rm.f32 	%f128, %f127, %f103, %f102;
	add.f32 	%f129, %f128, 0fCB40007F;
	neg.f32 	%f130, %f129;
	fma.rn.f32 	%f131, %f125, 0f3FB8AA3B, %f130;
	fma.rn.f32 	%f132, %f125, 0f32A57060, %f131;
	mov.b32 	%r267, %f128;
	shl.b32 	%r268, %r267, 23;
	mov.b32 	%f133, %r268;
	ex2.approx.ftz.f32 	%f134, %f132;
	mul.f32 	%f135, %f134, %f133;
	add.f32 	%f136, %f124, %f135;
	sub.f32 	%f137, %f82, %f97;
	fma.rn.f32 	%f138, %f137, 0f3BBB989D, 0f3F000000;
	cvt.sat.f32.f32 	%f139, %f138;
	fma.rm.f32 	%f140, %f139, %f103, %f102;
	add.f32 	%f141, %f140, 0fCB40007F;
	neg.f32 	%f142, %f141;
	fma.rn.f32 	%f143, %f137, 0f3FB8AA3B, %f142;
	fma.rn.f32 	%f144, %f137, 0f32A57060, %f143;
	mov.b32 	%r269, %f140;
	shl.b32 	%r270, %r269, 23;
	mov.b32 	%f145, %r270;
	ex2.approx.ftz.f32 	%f146, %f144;
	mul.f32 	%f147, %f146, %f145;
	add.f32 	%f148, %f136, %f147;
	sub.f32 	%f149, %f79, %f98;
	fma.rn.f32 	%f150, %f149, 0f3BBB989D, 0f3F000000;
	cvt.sat.f32.f32 	%f151, %f150;
	fma.rm.f32 	%f152, %f151, %f103, %f102;
	add.f32 	%f153, %f152, 0fCB40007F;
	neg.f32 	%f154, %f153;
	fma.rn.f32 	%f155, %f149, 0f3FB8AA3B, %f154;
	fma.rn.f32 	%f156, %f149, 0f32A57060, %f155;
	mov.b32 	%r271, %f152;
	shl.b32 	%r272, %r271, 23;
	mov.b32 	%f157, %r272;
	ex2.approx.ftz.f32 	%f158, %f156;
	mul.f32 	%f159, %f158, %f157;
	add.f32 	%f160, %f159, 0f00000000;
	sub.f32 	%f161, %f80, %f98;
	fma.rn.f32 	%f162, %f161, 0f3BBB989D, 0f3F000000;
	cvt.sat.f32.f32 	%f163, %f162;
	fma.rm.f32 	%f164, %f163, %f103, %f102;
	add.f32 	%f165, %f164, 0fCB40007F;
	neg.f32 	%f166, %f165;
	fma.rn.f32 	%f167, %f161, 0f3FB8AA3B, %f166;
	fma.rn.f32 	%f168, %f161, 0f32A57060, %f167;
	mov.b32 	%r273, %f164;
	shl.b32 	%r274, %r273, 23;
	mov.b32 	%f169, %r274;
	ex2.approx.ftz.f32 	%f170, %f168;
	mul.f32 	%f171, %f170, %f169;
	add.f32 	%f172, %f160, %f171;
	sub.f32 	%f173, %f83, %f98;
	fma.rn.f32 	%f174, %f173, 0f3BBB989D, 0f3F000000;
	cvt.sat.f32.f32 	%f175, %f174;
	fma.rm.f32 	%f176, %f175, %f103, %f102;
	add.f32 	%f177, %f176, 0fCB40007F;
	neg.f32 	%f178, %f177;
	fma.rn.f32 	%f179, %f173, 0f3FB8AA3B, %f178;
	fma.rn.f32 	%f180, %f173, 0f32A57060, %f179;
	mov.b32 	%r275, %f176;
	shl.b32 	%r276, %r275, 23;
	mov.b32 	%f181, %r276;
	ex2.approx.ftz.f32 	%f182, %f180;
	mul.f32 	%f183, %f182, %f181;
	add.f32 	%f184, %f172, %f183;
	sub.f32 	%f185, %f84, %f98;
	fma.rn.f32 	%f186, %f185, 0f3BBB989D, 0f3F000000;
	cvt.sat.f32.f32 	%f187, %f186;
	fma.rm.f32 	%f188, %f187, %f103, %f102;
	add.f32 	%f189, %f188, 0fCB40007F;
	neg.f32 	%f190, %f189;
	fma.rn.f32 	%f191, %f185, 0f3FB8AA3B, %f190;
	fma.rn.f32 	%f192, %f185, 0f32A57060, %f191;
	mov.b32 	%r277, %f188;
	shl.b32 	%r278, %r277, 23;
	mov.b32 	%f193, %r278;
	ex2.approx.ftz.f32 	%f194, %f192;
	mul.f32 	%f195, %f194, %f193;
	add.f32 	%f196, %f184, %f195;
	mov.b32 	%r279, %f148;
	shfl.sync.bfly.b32	%r280|%p21, %r279, 1, 31, %r255;
	mov.b32 	%f197, %r280;
	mov.b32 	%r281, %f196;
	shfl.sync.bfly.b32	%r282|%p22, %r281, 1, 31, %r255;
	mov.b32 	%f198, %r282;
	add.f32 	%f199, %f148, %f197;
	add.f32 	%f200, %f196, %f198;
	mov.b32 	%r283, %f199;
	shfl.sync.bfly.b32	%r284|%p23, %r283, 2, 31, %r255;
	mov.b32 	%f201, %r284;
	mov.b32 	%r285, %f200;
	shfl.sync.bfly.b32	%r286|%p24, %r285, 2, 31, %r255;
	mov.b32 	%f202, %r286;
	add.f32 	%f30, %f199, %f201;
	add.f32 	%f31, %f200, %f202;
	max.f32 	%f32, %f308, %f97;
	sub.f32 	%f203, %f308, %f32;
	fma.rn.f32 	%f204, %f203, 0f3BBB989D, 0f3F000000;
	cvt.sat.f32.f32 	%f205, %f204;
	fma.rm.f32 	%f206, %f205, %f103, %f102;
	add.f32 	%f207, %f206, 0fCB40007F;
	neg.f32 	%f208, %f207;
	fma.rn.f32 	%f209, %f203, 0f3FB8AA3B, %f208;
	fma.rn.f32 	%f210, %f203, 0f32A57060, %f209;
	mov.b32 	%r287, %f206;
	shl.b32 	%r288, %r287, 23;
	mov.b32 	%f211, %r288;
	ex2.approx.ftz.f32 	%f212, %f210;
	mul.f32 	%f33, %f212, %f211;
	sub.f32 	%f213, %f97, %f32;
	fma.rn.f32 	%f214, %f213, 0f3BBB989D, 0f3F000000;
	cvt.sat.f32.f32 	%f215, %f214;
	fma.rm.f32 	%f216, %f215, %f103, %f102;
	add.f32 	%f217, %f216, 0fCB40007F;
	neg.f32 	%f218, %f217;
	fma.rn.f32 	%f219, %f213, 0f3FB8AA3B, %f218;
	fma.rn.f32 	%f220, %f213, 0f32A57060, %f219;
	mov.b32 	%r289, %f216;
	shl.b32 	%r290, %r289, 23;
	mov.b32 	%f221, %r290;
	ex2.approx.ftz.f32 	%f222, %f220;
	mul.f32 	%f223, %f222, %f221;
	mul.f32 	%f224, %f30, %f223;
	fma.rn.f32 	%f34, %f310, %f33, %f224;
	max.f32 	%f35, %f309, %f98;
	sub.f32 	%f225, %f309, %f35;
	fma.rn.f32 	%f226, %f225, 0f3BBB989D, 0f3F000000;
	cvt.sat.f32.f32 	%f227, %f226;
	fma.rm.f32 	%f228, %f227, %f103, %f102;
	add.f32 	%f229, %f228, 0fCB40007F;
	neg.f32 	%f230, %f229;
	fma.rn.f32 	%f231, %f225, 0f3FB8AA3B, %f230;
	fma.rn.f32 	%f232, %f225, 0f32A57060, %f231;
	mov.b32 	%r291, %f228;
	shl.b32 	%r292, %r291, 23;
	mov.b32 	%f233, %r292;
	ex2.approx.ftz.f32 	%f234, %f232;
	mul.f32 	%f36, %f234, %f233;
	sub.f32 	%f235, %f98, %f35;
	fma.rn.f32 	%f236, %f235, 0f3BBB989D, 0f3F000000;
	cvt.sat.f32.f32 	%f237, %f236;
	fma.rm.f32 	%f238, %f237, %f103, %f102;
	add.f32 	%f239, %f238, 0fCB40007F;
	neg.f32 	%f240, %f239;
	fma.rn.f32 	%f241, %f235, 0f3FB8AA3B, %f240;
	fma.rn.f32 	%f242, %f235, 0f32A57060, %f241;
	mov.b32 	%r293, %f238;
	shl.b32 	%r294, %r293, 23;
	mov.b32 	%f243, %r294;
	ex2.approx.ftz.f32 	%f244, %f242;
	mul.f32 	%f245, %f244, %f243;
	mul.f32 	%f246, %f31, %f245;
	fma.rn.f32 	%f37, %f311, %f36, %f246;
	div.rn.f32 	%f59, %f111, %f30;
	// begin inline asm
	{  cvt.rn.bf16.f32 %rs57, %f59;}

	// end inline asm
	div.rn.f32 	%f60, %f123, %f30;
	// begin inline asm
	{  cvt.rn.bf16.f32 %rs58, %f60;}

	// end inline asm
	div.rn.f32 	%f61, %f135, %f30;
	// begin inline asm
	{  cvt.rn.bf16.f32 %rs59, %f61;}

	// end inline asm
	div.rn.f32 	%f62, %f147, %f30;
	// begin inline asm
	{  cvt.rn.bf16.f32 %rs60, %f62;}

	// end inline asm
	div.rn.f32 	%f63, %f159, %f31;
	// begin inline asm
	{  cvt.rn.bf16.f32 %rs61, %f63;}

	// end inline asm
	div.rn.f32 	%f64, %f171, %f31;
	// begin inline asm
	{  cvt.rn.bf16.f32 %rs62, %f64;}

	// end inline asm
	div.rn.f32 	%f65, %f183, %f31;
	// begin inline asm
	{  cvt.rn.bf16.f32 %rs63, %f65;}

	// end inline asm
	div.rn.f32 	%f66, %f195, %f31;
	// begin inline asm
	{  cvt.rn.bf16.f32 %rs64, %f66;}

	// end inline asm
	setp.ge.s32 	%p25, %r26, %r73;
	or.pred  	%p26, %p25, %p16;
	@%p26 bra 	$L__BB0_26;
	add.s32 	%r295, %r27, %r10;
	mul.wide.s32 	%rd73, %r295, 2;
	add.s64 	%rd74, %rd3, %rd73;
	ld.global.u16 	%rs81, [%rd74];
	bra.uni 	$L__BB0_27;
$L__BB0_26:
	mov.f32 	%f247, 0f00000000;
	// begin inline asm
	{  cvt.rn.bf16.f32 %rs81, %f247;}

	// end inline asm
$L__BB0_27:
	setp.lt.s32 	%p27, %r10, %r72;
	st.shared.u16 	[%r19], %rs81;
	setp.lt.s32 	%p28, %r29, %r73;
	and.pred  	%p29, %p28, %p27;
	@%p29 bra 	$L__BB0_29;
	mov.f32 	%f248, 0f00000000;
	// begin inline asm
	{  cvt.rn.bf16.f32 %rs82, %f248;}

	// end inline asm
	bra.uni 	$L__BB0_30;
$L__BB0_29:
	add.s32 	%r296, %r30, %r10;
	mul.wide.s32 	%rd75, %r296, 2;
	add.s64 	%rd76, %rd3, %rd75;
	ld.global.u16 	%rs82, [%rd76];
$L__BB0_30:
	st.shared.u16 	[%r20], %rs82;
	setp.lt.s32 	%p31, %r32, %r73;
	and.pred  	%p32, %p31, %p27;
	@%p32 bra 	$L__BB0_32;
	mov.f32 	%f249, 0f00000000;
	// begin inline asm
	{  cvt.rn.bf16.f32 %rs83, %f249;}

	// end inline asm
	bra.uni 	$L__BB0_33;
$L__BB0_32:
	add.s32 	%r297, %r33, %r10;
	mul.wide.s32 	%rd77, %r297, 2;
	add.s64 	%rd78, %rd3, %rd77;
	ld.global.u16 	%rs83, [%rd78];
$L__BB0_33:
	setp.lt.s32 	%p33, %r10, %r72;
	st.shared.u16 	[%r21], %rs83;
	setp.lt.s32 	%p34, %r35, %r73;
	and.pred  	%p35, %p34, %p33;
	@%p35 bra 	$L__BB0_35;
	mov.f32 	%f250, 0f00000000;
	// begin inline asm
	{  cvt.rn.bf16.f32 %rs84, %f250;}

	// end inline asm
	bra.uni 	$L__BB0_36;
$L__BB0_35:
	add.s32 	%r298, %r36, %r10;
	mul.wide.s32 	%rd79, %r298, 2;
	add.s64 	%rd80, %rd3, %rd79;
	ld.global.u16 	%rs84, [%rd80];
$L__BB0_36:
	setp.lt.s32 	%p36, %r10, %r72;
	shl.b32 	%r299, %r7, 1;
	mov.u32 	%r300, _ZZ22flash_attention_kernelP13__nv_bfloat16S0_S0_S0_iiE2sV;
	add.s32 	%r301, %r300, %r299;
	shl.b32 	%r302, %r14, 5;
	add.s32 	%r303, %r301, %r302;
	st.shared.u16 	[%r303], %rs84;
	setp.lt.s32 	%p37, %r38, %r73;
	and.pred  	%p38, %p37, %p36;
	@%p38 bra 	$L__BB0_38;
	mov.f32 	%f251, 0f00000000;
	// begin inline asm
	{  cvt.rn.bf16.f32 %rs85, %f251;}

	// end inline asm
	bra.uni 	$L__BB0_39;
$L__BB0_38:
	add.s32 	%r304, %r39, %r10;
	mul.wide.s32 	%rd81, %r304, 2;
	add.s64 	%rd82, %rd3, %rd81;
	ld.global.u16 	%rs85, [%rd82];
$L__BB0_39:
	setp.lt.s32 	%p39, %r10, %r72;
	shl.b32 	%r308, %r15, 5;
	add.s32 	%r309, %r301, %r308;
	st.shared.u16 	[%r309], %rs85;
	setp.lt.s32 	%p40, %r41, %r73;
	and.pred  	%p41, %p40, %p39;
	@%p41 bra 	$L__BB0_41;
	mov.f32 	%f252, 0f00000000;
	// begin inline asm
	{  cvt.rn.bf16.f32 %rs86, %f252;}

	// end inline asm
	bra.uni 	$L__BB0_42;
$L__BB0_41:
	add.s32 	%r310, %r42, %r10;
	mul.wide.s32 	%rd83, %r310, 2;
	add.s64 	%rd84, %rd3, %rd83;
	ld.global.u16 	%rs86, [%rd84];
$L__BB0_42:
	setp.lt.s32 	%p42, %r10, %r72;
	shl.b32 	%r314, %r16, 5;
	add.s32 	%r315, %r301, %r314;
	st.shared.u16 	[%r315], %rs86;
	setp.lt.s32 	%p43, %r44, %r73;
	and.pred  	%p44, %p43, %p42;
	@%p44 bra 	$L__BB0_44;
	mov.f32 	%f253, 0f00000000;
	// begin inline asm
	{  cvt.rn.bf16.f32 %rs87, %f253;}

	// end inline asm
	bra.uni 	$L__BB0_45;
$L__BB0_44:
	add.s32 	%r316, %r45, %r10;
	mul.wide.s32 	%rd85, %r316, 2;
	add.s64 	%rd86, %rd3, %rd85;
	ld.global.u16 	%rs87, [%rd86];
$L__BB0_45:
	setp.lt.s32 	%p45, %r10, %r72;
	shl.b32 	%r320, %r17, 5;
	add.s32 	%r321, %r301, %r320;
	st.shared.u16 	[%r321], %rs87;
	setp.lt.s32 	%p46, %r47, %r73;
	and.pred  	%p47, %p46, %p45;
	@%p47 bra 	$L__BB0_47;
	mov.f32 	%f254, 0f00000000;
	// begin inline asm
	{  cvt.rn.bf16.f32 %rs88, %f254;}

	// end inline asm
	bra.uni 	$L__BB0_48;
$L__BB0_47:
	add.s32 	%r322, %r48, %r10;
	mul.wide.s32 	%rd87, %r322, 2;
	add.s64 	%rd88, %rd3, %rd87;
	ld.global.u16 	%rs88, [%rd88];
$L__BB0_48:
	shl.b32 	%r326, %r18, 5;
	add.s32 	%r327, %r301, %r326;
	st.shared.u16 	[%r327], %rs88;
	bar.sync 	0;
	cvt.u64.u32 	%rd89, %r300;
	cvta.shared.u64 	%rd90, %rd89;
	mov.b32 	%r328, 16;
	wmma.load.b.sync.aligned.row.m16n16k16.bf16 	{%r329, %r330, %r331, %r332}, [%rd90], %r328;
	mov.b32 	%r333, {%rs57, %rs58};
	mov.b32 	%r334, {%rs61, %rs62};
	mov.b32 	%r335, {%rs59, %rs60};
	mov.b32 	%r336, {%rs63, %rs64};
	mov.f32 	%f255, 0f00000000;
	wmma.mma.sync.aligned.row.row.m16n16k16.f32.bf16.bf16.f32 {%f256, %f257, %f258, %f259, %f260, %f261, %f262, %f263}, {%r333, %r334, %r335, %r336}, {%r329, %r330, %r331, %r332}, {%f255, %f255, %f255, %f255, %f255, %f255, %f255, %f255};
	div.rn.f32 	%f264, %f310, %f34;
	div.rn.f32 	%f265, %f30, %f34;
	ld.shared.f32 	%f266, [%r24];
	mul.f32 	%f267, %f264, %f266;
	mul.f32 	%f268, %f265, %f256;
	fma.rn.f32 	%f269, %f33, %f267, %f268;
	st.shared.f32 	[%r24], %f269;
	ld.shared.f32 	%f270, [%r24+4];
	mul.f32 	%f271, %f264, %f270;
	mul.f32 	%f272, %f265, %f257;
	fma.rn.f32 	%f273, %f33, %f271, %f272;
	st.shared.f32 	[%r24+4], %f273;
	ld.shared.f32 	%f274, [%r24+8];
	mul.f32 	%f275, %f264, %f274;
	mul.f32 	%f276, %f265, %f260;
	fma.rn.f32 	%f277, %f33, %f275, %f276;
	st.shared.f32 	[%r24+8], %f277;
	ld.shared.f32 	%f278, [%r24+12];
	mul.f32 	%f279, %f264, %f278;
	mul.f32 	%f280, %f265, %f261;
	fma.rn.f32 	%f281, %f33, %f279, %f280;
	st.shared.f32 	[%r24+12], %f281;
	div.rn.f32 	%f282, %f311, %f37;
	div.rn.f32 	%f283, %f31, %f37;
	ld.shared.f32 	%f284, [%r24+16];
	mul.f32 	%f285, %f282, %f284;
	mul.f32 	%f286, %f283, %f258;
	fma.rn.f32 	%f287, %f36, %f285, %f286;
	st.shared.f32 	[%r24+16], %f287;
	ld.shared.f32 	%f288, [%r24+20];
	mul.f32 	%f289, %f282, %f288;
	mul.f32 	%f290, %f283, %f259;
	fma.rn.f32 	%f291, %f36, %f289, %f290;
	st.shared.f32 	[%r24+20], %f291;
	ld.shared.f32 	%f292, [%r24+24];
	mul.f32 	%f293, %f282, %f292;
	mul.f32 	%f294, %f283, %f262;
	fma.rn.f32 	%f295, %f36, %f293, %f294;
	st.shared.f32 	[%r24+24], %f295;
	ld.shared.f32 	%f296, [%r24+28];
	mul.f32 	%f297, %f282, %f296;
	mul.f32 	%f298, %f283, %f263;
	fma.rn.f32 	%f299, %f36, %f297, %f298;
	st.shared.f32 	[%r24+28], %f299;
	bar.sync 	0;
	add.s32 	%r352, %r352, 1;
	setp.ne.s32 	%p48, %r352, %r23;
	mov.f32 	%f308, %f32;
	mov.f32 	%f309, %f35;
	mov.f32 	%f310, %f34;
	mov.f32 	%f311, %f37;
	@%p48 bra 	$L__BB0_21;
	ld.shared.f32 	%f335, [%r24+8];
	ld.shared.f32 	%f334, [%r24+16];
	ld.shared.f32 	%f333, [%r24+12];
	ld.shared.f32 	%f332, [%r24+20];
	ld.shared.f32 	%f331, [%r24];
	ld.shared.f32 	%f330, [%r24+4];
	ld.shared.f32 	%f329, [%r24+24];
	ld.shared.f32 	%f328, [%r24+28];
$L__BB0_50:
	cvta.to.global.u64 	%rd91, %rd7;
	st.shared.f32 	[%r24+8], %f334;
	st.shared.f32 	[%r24+16], %f335;
	st.shared.f32 	[%r24+12], %f332;
	st.shared.f32 	[%r24+20], %f333;
	shr.u32 	%r337, %r3, 2;
	add.s32 	%r338, %r2, %r337;
	shl.b32 	%r339, %r3, 1;
	and.b32  	%r340, %r339, 6;
	add.s32 	%r341, %r340, %r1;
	// begin inline asm
	{  cvt.rn.bf16.f32 %rs73, %f331;}

	// end inline asm
	mad.lo.s32 	%r342, %r338, %r72, %r341;
	mul.wide.u32 	%rd92, %r342, 2;
	add.s64 	%rd93, %rd91, %rd92;
	st.global.u16 	[%rd93], %rs73;
	// begin inline asm
	{  cvt.rn.bf16.f32 %rs74, %f330;}

	// end inline asm
	add.s32 	%r343, %r342, 1;
	mul.wide.u32 	%rd94, %r343, 2;
	add.s64 	%rd95, %rd91, %rd94;
	st.global.u16 	[%rd95], %rs74;
	// begin inline asm
	{  cvt.rn.bf16.f32 %rs75, %f334;}

	// end inline asm
	shl.b32 	%r344, %r72, 3;
	add.s32 	%r345, %r342, %r344;
	mul.wide.u32 	%rd96, %r345, 2;
	add.s64 	%rd97, %rd91, %rd96;
	st.global.u16 	[%rd97], %rs75;
	// begin inline asm
	{  cvt.rn.bf16.f32 %rs76, %f332;}

	// end inline asm
	add.s32 	%r346, %r345, 1;
	mul.wide.u32 	%rd98, %r346, 2;
	add.s64 	%rd99, %rd91, %rd98;
	st.global.u16 	[%rd99], %rs76;
	// begin inline asm
	{  cvt.rn.bf16.f32 %rs77, %f335;}

	// end inline asm
	add.s32 	%r347, %r342, 8;
	mul.wide.u32 	%rd100, %r347, 2;
	add.s64 	%rd101, %rd91, %rd100;
	st.global.u16 	[%rd101], %rs77;
	// begin inline asm
	{  cvt.rn.bf16.f32 %rs78, %f333;}

	// end inline asm
	add.s32 	%r348, %r342, 9;
	mul.wide.u32 	%rd102, %r348, 2;
	add.s64 	%rd103, %rd91, %rd102;
	st.global.u16 	[%rd103], %rs78;
	// begin inline asm
	{  cvt.rn.bf16.f32 %rs79, %f329;}

	// end inline asm
	add.s32 	%r349, %r345, 8;
	mul.wide.u32 	%rd104, %r349, 2;
	add.s64 	%rd105, %rd91, %rd104;
	st.global.u16 	[%rd105], %rs79;
	// begin inline asm
	{  cvt.rn.bf16.f32 %rs80, %f328;}

	// end inline asm
	add.s32 	%r350, %r345, 9;
	mul.wide.u32 	%rd106, %r350, 2;
	add.s64 	%rd107, %rd91, %rd106;
	st.global.u16 	[%rd107], %rs80;
$L__BB0_51:
	ret;

}


// ===== COMPILED SASS (sm_100) =====

	.target	sm_100

	.elftype	@"ET_EXEC"


//--------------------- .note.nv.tkinfo           --------------------------
	.section	.note.nv.tkinfo,"",@"SHT_NOTE"
	.sectionflags	@"SHF_NOTE_NV_TKINFO"
	.tkinfo
        /*0018*/ 	.word	0x00000002
        /*0030*/ 	.string	""
        /*0030*/ 	.string	"ptxas"
        /*0030*/ 	.string	"Cuda compilation tools, release 13.0, V13.0.88"
        /*0030*/ 	.string	"Build cuda_13.0.r13.0/compiler.36424714_0"
        /*0030*/ 	.string	"-arch sm_100 -m 64 "



//--------------------- .note.nv.cuinfo           --------------------------
	.section	.note.nv.cuinfo,"",@"SHT_NOTE"
	.sectionflags	@"SHF_NOTE_NV_CUINFO"
        /*0018*/ 	.short	0x0002
        /*001a*/ 	.short	0x0064
        /*001c*/ 	.short	0x0082
	.zero		2


//--------------------- .nv.info                  --------------------------
	.section	.nv.info,"",@"SHT_CUDA_INFO"
	.align	4


	//----- nvinfo : EIATTR_REGCOUNT
	.align		4
        /*0000*/ 	.byte	0x04, 0x2f
        /*0002*/ 	.short	(.L_1 - .L_0)
	.align		4
.L_0:
        /*0004*/ 	.word	index@(_Z22flash_attention_kernelP13__nv_bfloat16S0_S0_S0_ii)
        /*0008*/ 	.word	0x00000038


	//----- nvinfo : EIATTR_FRAME_SIZE
	.align		4
.L_1:
        /*000c*/ 	.byte	0x04, 0x11
        /*000e*/ 	.short	(.L_3 - .L_2)
	.align		4
.L_2:
        /*0010*/ 	.word	index@($__internal_2_$__cuda_sm3x_div_rn_noftz_f32_slowpath)
        /*0014*/ 	.word	0x00000000


	//----- nvinfo : EIATTR_FRAME_SIZE
	.align		4
.L_3:
        /*0018*/ 	.byte	0x04, 0x11
        /*001a*/ 	.short	(.L_5 - .L_4)
	.align		4
.L_4:
        /*001c*/ 	.word	index@($__internal_1_$__cuda_sm20_sqrt_rn_f32_slowpath)
        /*0020*/ 	.word	0x00000000


	//----- nvinfo : EIATTR_FRAME_SIZE
	.align		4
.L_5:
        /*0024*/ 	.byte	0x04, 0x11
        /*0026*/ 	.short	(.L_7 - .L_6)
	.align		4
.L_6:
        /*0028*/ 	.word	index@($__internal_0_$__cuda_sm20_rcp_rn_f32_slowpath)
        /*002c*/ 	.word	0x00000000


	//----- nvinfo : EIATTR_FRAME_SIZE
	.align		4
.L_7:
        /*0030*/ 	.byte	0x04, 0x11
        /*0032*/ 	.short	(.L_9 - .L_8)
	.align		4
.L_8:
        /*0034*/ 	.word	index@(_Z22flash_attention_kernelP13__nv_bfloat16S0_S0_S0_ii)
        /*0038*/ 	.word	0x00000000


	//----- nvinfo : EIATTR_MIN_STACK_SIZE
	.align		4
.L_9:
        /*003c*/ 	.byte	0x04, 0x12
        /*003e*/ 	.short	(.L_11 - .L_10)
	.align		4
.L_10:
        /*0040*/ 	.word	index@(_Z22flash_attention_kernelP13__nv_bfloat16S0_S0_S0_ii)
        /*0044*/ 	.word	0x00000000
.L_11:


//--------------------- .nv.compat                --------------------------
	.section	.nv.compat,"",@"SHT_CUDA_COMPAT_INFO"
	.align	4
        /*0000*/ 	.byte	0x02, 0x09, 0x00, 0x00, 0x02, 0x02, 0x01, 0x00, 0x02, 0x05, 0x05, 0x00, 0x03, 0x07, 0x01, 0x01
        /*0010*/ 	.byte	0x02, 0x03, 0x00, 0x00, 0x02, 0x06, 0x01, 0x00, 0x04, 0x0b, 0x08, 0x00, 0x01, 0x00, 0x00, 0x00
        /*0020*/ 	.byte	0x00, 0x00, 0x00, 0x00


//--------------------- .nv.info._Z22flash_attention_kernelP13__nv_bfloat16S0_S0_S0_ii --------------------------
	.section	.nv.info._Z22flash_attention_kernelP13__nv_bfloat16S0_S0_S0_ii,"",@"SHT_CUDA_INFO"
	.sectionflags	@""
	.align	4


	//----- nvinfo : EIATTR_CUDA_API_VERSION
	.align		4
        /*0000*/ 	.byte	0x04, 0x37
        /*0002*/ 	.short	(.L_13 - .L_12)
.L_12:
        /*0004*/ 	.word	0x00000082


	//----- nvinfo : EIATTR_KPARAM_INFO
	.align		4
.L_13:
        /*0008*/ 	.byte	0x04, 0x17
        /*000a*/ 	.short	(.L_15 - .L_14)
.L_14:
        /*000c*/ 	.word	0x00000000
        /*0010*/ 	.short	0x0005
        /*0012*/ 	.short	0x0024
        /*0014*/ 	.byte	0x00, 0xf0, 0x11, 0x00


	//----- nvinfo : EIATTR_KPARAM_INFO
	.align		4
.L_15:
        /*0018*/ 	.byte	0x04, 0x17
        /*001a*/ 	.short	(.L_17 - .L_16)
.L_16:
        /*001c*/ 	.word	0x00000000
        /*0020*/ 	.short	0x0004
        /*0022*/ 	.short	0x0020
        /*0024*/ 	.byte	0x00, 0xf0, 0x11, 0x00


	//----- nvinfo : EIATTR_KPARAM_INFO
	.align		4
.L_17:
        /*0028*/ 	.byte	0x04, 0x17
        /*002a*/ 	.short	(.L_19 - .L_18)
.L_18:
        /*002c*/ 	.word	0x00000000
        /*0030*/ 	.short	0x0003
        /*0032*/ 	.short	0x0018
        /*0034*/ 	.byte	0x00, 0xf5, 0x21, 0x00


	//----- nvinfo : EIATTR_KPARAM_INFO
	.align		4
.L_19:
        /*0038*/ 	.byte	0x04, 0x17
        /*003a*/ 	.short	(.L_21 - .L_20)
.L_20:
        /*003c*/ 	.word	0x00000000
        /*0040*/ 	.short	0x0002
        /*0042*/ 	.short	0x0010
        /*0044*/ 	.byte	0x00, 0xf5, 0x21, 0x00


	//----- nvinfo : EIATTR_KPARAM_INFO
	.align		4
.L_21:
        /*0048*/ 	.byte	0x04, 0x17
        /*004a*/ 	.short	(.L_23 - .L_22)
.L_22:
        /*004c*/ 	.word	0x00000000
        /*0050*/ 	.short	0x0001
        /*0052*/ 	.short	0x0008
        /*0054*/ 	.byte	0x00, 0xf5, 0x21, 0x00


	//----- nvinfo : EIATTR_KPARAM_INFO
	.align		4
.L_23:
        /*0058*/ 	.byte	0x04, 0x17
        /*005a*/ 	.short	(.L_25 - .L_24)
.L_24:
        /*005c*/ 	.word	0x00000000
        /*0060*/ 	.short	0x0000
        /*0062*/ 	.short	0x0000
        /*0064*/ 	.byte	0x00, 0xf5, 0x21, 0x00


	//----- nvinfo : EIATTR_SPARSE_MMA_MASK
	.align		4
.L_25:
        /*0068*/ 	.byte	0x03, 0x50
        /*006a*/ 	.short	0x0000


	//----- nvinfo : EIATTR_WMMA_USED
	.align		4
        /*006c*/ 	.byte	0x01, 0x2b
	.zero		2


	//----- nvinfo : EIATTR_MAXREG_COUNT
	.align		4
        /*0070*/ 	.byte	0x03, 0x1b
        /*0072*/ 	.short	0x00ff


	//----- nvinfo : EIATTR_NUM_BARRIERS
	.align		4
        /*0074*/ 	.byte	0x02, 0x4c
        /*0076*/ 	.byte	0x01
	.zero		1


	//----- nvinfo : EIATTR_MERCURY_ISA_VERSION
	.align		4
        /*0078*/ 	.byte	0x03, 0x5f
        /*007a*/ 	.short	0x0101


	//----- nvinfo : EIATTR_INT_WARP_WIDE_INSTR_OFFSETS
	.align		4
        /*007c*/ 	.byte	0x04, 0x31
        /*007e*/ 	.short	(.L_27 - .L_26)


	//   ....[0]....
.L_26:
        /*0080*/ 	.word	0x00002320


	//   ....[1]....
        /*0084*/ 	.word	0x00002330


	//   ....[2]....
        /*0088*/ 	.word	0x00002360


	//----- nvinfo : EIATTR_COOP_GROUP_MASK_REGIDS
	.align		4
.L_27:
        /*008c*/ 	.byte	0x04, 0x29
        /*008e*/ 	.short	(.L_29 - .L_28)


	//   ....[0]....
.L_28:
        /*0090*/ 	.word	0x05000000


	//   ....[1]....
        /*0094*/ 	.word	0x05000000


	//   ....[2]....
        /*0098*/ 	.word	0x05000000


	//   ....[3]....
        /*009c*/ 	.word	0x05000000


	//   ....[4]....
        /*00a0*/ 	.word	0x05000000


	//   ....[5]....
        /*00a4*/ 	.word	0x05000000


	//   ....[6]....
        /*00a8*/ 	.word	0x05000000


	//   ....[7]....
        /*00ac*/ 	.word	0x05000000


	//   ....[8]....
        /*00b0*/ 	.word	0x05000000


	//   ....[9]....
        /*00b4*/ 	.word	0x05000000


	//   ....[10]....
        /*00b8*/ 	.word	0x05000000


	//   ....[11]....
        /*00bc*/ 	.word	0x05000000


	//   ....[12]....
        /*00c0*/ 	.word	0x05000000


	//   ....[13]....
        /*00c4*/ 	.word	0x05000000


	//   ....[14]....
        /*00c8*/ 	.word	0x05000000


	//----- nvinfo : EIATTR_COOP_GROUP_INSTR_OFFSETS
	.align		4
.L_29:
        /*00cc*/ 	.byte	0x04, 0x28
        /*00ce*/ 	.short	(.L_31 - .L_30)


	//   ....[0]....
.L_30:
        /*00d0*/ 	.word	0x00002410


	//   ....[1]....
        /*00d4*/ 	.word	0x00002460


	//   ....[2]....
        /*00d8*/ 	.word	0x00002490


	//   ....[3]....
        /*00dc*/ 	.word	0x000024b0


	//   ....[4]....
        /*00e0*/ 	.word	0x000029e0


	//   ....[5]....
        /*00e4*/ 	.word	0x00002a00


	//   ....[6]....
        /*00e8*/ 	.word	0x00002a20


	//   ....[7]....
        /*00ec*/ 	.word	0x00002a40


	//   ....[8]....
        /*00f0*/ 	.word	0x00004600


	//   ....[9]....
        /*00f4*/ 	.word	0x00004690


	//   ....[10]....
        /*00f8*/ 	.word	0x00004740


	//   ....[11]....
        /*00fc*/ 	.word	0x00004d00


	//   ....[12]....
        /*0100*/ 	.word	0x00004d90


	//   ....[13]....
        /*0104*/ 	.word	0x00004e30


	//   ....[14]....
        /*0108*/ 	.word	0x00004ec0


	//----- nvinfo : EIATTR_VRC_CTA_INIT_COUNT
	.align		4
.L_31:
        /*010c*/ 	.byte	0x02, 0x4a
	.zero		1
	.zero		1


	//----- nvinfo : EIATTR_EXIT_INSTR_OFFSETS
	.align		4
        /*0110*/ 	.byte	0x04, 0x1c
        /*0112*/ 	.short	(.L_33 - .L_32)


	//   ....[0]....
.L_32:
        /*0114*/ 	.word	0x00000080


	//   ....[1]....
        /*0118*/ 	.word	0x00004590


	//----- nvinfo : EIATTR_CRS_STACK_SIZE
	.align		4
.L_33:
        /*011c*/ 	.byte	0x04, 0x1e
        /*011e*/ 	.short	(.L_35 - .L_34)
.L_34:
        /*0120*/ 	.word	0x00000000


	//----- nvinfo : EIATTR_CBANK_PARAM_SIZE
	.align		4
.L_35:
        /*0124*/ 	.byte	0x03, 0x19
        /*0126*/ 	.short	0x0028


	//----- nvinfo : EIATTR_PARAM_CBANK
	.align		4
        /*0128*/ 	.byte	0x04, 0x0a
        /*012a*/ 	.short	(.L_37 - .L_36)
	.align		4
.L_36:
        /*012c*/ 	.word	index@(.nv.constant0._Z22flash_attention_kernelP13__nv_bfloat16S0_S0_S0_ii)
        /*0130*/ 	.short	0x0380
        /*0132*/ 	.short	0x0028


	//----- nvinfo : EIATTR_SW_WAR
	.align		4
.L_37:
        /*0134*/ 	.byte	0x04, 0x36
        /*0136*/ 	.short	(.L_39 - .L_38)
.L_38:
        /*0138*/ 	.word	0x00000008
.L_39:


//--------------------- .nv.callgraph             --------------------------
	.section	.nv.callgraph,"",@"SHT_CUDA_CALLGRAPH"
	.align	4
	.sectionentsize	8
	.align		4
        /*0000*/ 	.word	0x00000000
	.align		4
        /*0004*/ 	.word	0xffffffff
	.align		4
        /*0008*/ 	.word	0x00000000
	.align		4
        /*000c*/ 	.word	0xfffffffe
	.align		4
        /*0010*/ 	.word	0x00000000
	.align		4
        /*0014*/ 	.word	0xfffffffd
	.align		4
        /*0018*/ 	.word	0x00000000
	.align		4
        /*001c*/ 	.word	0xfffffffc


//--------------------- .text._Z22flash_attention_kernelP13__nv_bfloat16S0_S0_S0_ii --------------------------
	.section	.text._Z22flash_attention_kernelP13__nv_bfloat16S0_S0_S0_ii,"ax",@progbits
	.align	128
        .global         _Z22flash_attention_kernelP13__nv_bfloat16S0_S0_S0_ii
        .type           _Z22flash_attention_kernelP13__nv_bfloat16S0_S0_S0_ii,@function
        .size           _Z22flash_attention_kernelP13__nv_bfloat16S0_S0_S0_ii,(.L_x_67 - _Z22flash_attention_kernelP13__nv_bfloat16S0_S0_S0_ii)
        .other          _Z22flash_attention_kernelP13__nv_bfloat16S0_S0_S0_ii,@"STO_CUDA_ENTRY STV_DEFAULT"
_Z22flash_attention_kernelP13__nv_bfloat16S0_S0_S0_ii:
.text._Z22flash_attention_kernelP13__nv_bfloat16S0_S0_S0_ii:
[----:B------:R-:W-:Y:S08]  /*0000*/  LDC R1, c[0x0][0x37c] ;  /* 0x0000df00ff017b82 */ /* 0x000ff00000000800 */
[----:B------:R-:W0:Y:S08]  /*0010*/  S2UR UR6, SR_CTAID.Y ;  /* 0x00000000000679c3 */ /* 0x000e300000002600 */
[----:B------:R-:W1:Y:S08]  /*0020*/  S2UR UR7, SR_CTAID.X ;  /* 0x00000000000779c3 */ /* 0x000e700000002500 */
[----:B------:R-:W2:Y:S01]  /*0030*/  LDC.64 R32, c[0x0][0x3a0] ;  /* 0x0000e800ff207b82 */ /* 0x000ea20000000a00 */
[----:B0-----:R-:W-:-:S02]  /*0040*/  USHF.L.U32 UR6, UR6, 0x4, URZ ;  /* 0x0000000406067899 */ /* 0x001fc400080006ff */
[----:B-1----:R-:W-:-:S04]  /*0050*/  USHF.L.U32 UR7, UR7, 0x4, URZ ;  /* 0x0000000407077899 */ /* 0x002fc800080006ff */
[----:B--2---:R-:W-:-:S04]  /*0060*/  ISETP.LE.U32.AND P0, PT, R32, UR6, PT ;  /* 0x0000000620007c0c */ /* 0x004fc8000bf03070 */
[----:B------:R-:W-:-:S13]  /*0070*/  ISETP.LE.U32.OR P0, PT, R33, UR7, P0 ;  /* 0x0000000721007c0c */ /* 0x000fda0008703470 */
[----:B------:R-:W-:Y:S05]  /*0080*/  @P0 EXIT ;  /* 0x000000000000094d */ /* 0x000fea0003800000 */
[----:B------:R-:W0:Y:S01]  /*0090*/  S2R R0, SR_TID.X ;  /* 0x0000000000007919 */ /* 0x000e220000002100 */
[----:B------:R-:W1:Y:S01]  /*00a0*/  LDCU.64 UR18, c[0x0][0x358] ;  /* 0x00006b00ff1277ac */ /* 0x000e620008000a00 */
[----:B0-----:R-:W-:-:S13]  /*00b0*/  ISETP.GT.U32.AND P5, PT, R0, 0x1fff, PT ;  /* 0x00001fff0000780c */ /* 0x001fda0003fa4070 */
[----:B------:R-:W0:Y:S01]  /*00c0*/  @!P5 LDC.64 R2, c[0x0][0x380] ;  /* 0x0000e000ff02db82 */ /* 0x000e220000000a00 */
[----:B------:R-:W-:Y:S02]  /*00d0*/  @!P5 SHF.R.U32.HI R4, RZ, 0x9, R0 ;  /* 0x00000009ff04d819 */ /* 0x000fe40000011600 */
[----:B------:R-:W-:Y:S02]  /*00e0*/  @!P5 LOP3.LUT R6, R0, 0x1ff, RZ, 0xc0, !PT ;  /* 0x000001ff0006d812 */ /* 0x000fe400078ec0ff */
[----:B------:R-:W-:-:S05]  /*00f0*/  @!P5 IADD3 R5, PT, PT, R4, UR6, RZ ;  /* 0x000000060405dc10 */ /* 0x000fca000fffe0ff */
[----:B------:R-:W-:-:S04]  /*0100*/  @!P5 IMAD R5, R5, R33, R6 ;  /* 0x000000210505d224 */ /* 0x000fc800078e0206 */
[----:B0-----:R-:W-:-:S06]  /*0110*/  @!P5 IMAD.WIDE.U32 R2, R5, 0x2, R2 ;  /* 0x000000020502d825 */ /* 0x001fcc00078e0002 */
[----:B-1----:R0:W2:Y:S01]  /*0120*/  @!P5 LDG.E.U16 R3, desc[UR18][R2.64] ;  /* 0x000000120203d981 */ /* 0x0020a2000c1e1500 */
[----:B------:R-:W-:Y:S02]  /*0130*/  @!P5 MOV R5, 0x400 ;  /* 0x000004000005d802 */ /* 0x000fe40000000f00 */
[C---:B------:R-:W-:Y:S01]  /*0140*/  ISETP.GT.U32.AND P4, PT, R0.reuse, 0x1fdf, PT ;  /* 0x00001fdf0000780c */ /* 0x040fe20003f84070 */
[----:B------:R-:W1:Y:S01]  /*0150*/  @!P5 S2R R6, SR_CgaCtaId ;  /* 0x000000000006d919 */ /* 0x000e620000008800 */
[C---:B------:R-:W-:Y:S02]  /*0160*/  ISETP.GT.U32.AND P2, PT, R0.reuse, 0x1f9f, PT ;  /* 0x00001f9f0000780c */ /* 0x040fe40003f44070 */
[C---:B------:R-:W-:Y:S02]  /*0170*/  ISETP.GT.U32.AND P3, PT, R0.reuse, 0x1fbf, PT ;  /* 0x00001fbf0000780c */ /* 0x040fe40003f64070 */
[C---:B------:R-:W-:Y:S02]  /*0180*/  ISETP.GT.U32.AND P1, PT, R0.reuse, 0x1f7f, PT ;  /* 0x00001f7f0000780c */ /* 0x040fe40003f24070 */
[----:B------:R-:W-:-:S02]  /*0190*/  ISETP.GT.U32.AND P0, PT, R0, 0x1f5f, PT ;  /* 0x00001f5f0000780c */ /* 0x000fc40003f04070 */
[----:B------:R-:W-:-:S03]  /*01a0*/  ISETP.GT.U32.AND P6, PT, R0, 0x1f1f, PT ;  /* 0x00001f1f0000780c */ /* 0x000fc60003fc4070 */
[C---:B------:R-:W-:Y:S01]  /*01b0*/  @!P4 IADD3 R12, PT, PT, R0.reuse, 0x20, RZ ;  /* 0x00000020000cc810 */ /* 0x040fe20007ffe0ff */
[----:B------:R-:W3:Y:S01]  /*01c0*/  @!P4 LDC.64 R28, c[0x0][0x380] ;  /* 0x0000e000ff1ccb82 */ /* 0x000ee20000000a00 */
[C---:B------:R-:W-:Y:S02]  /*01d0*/  @!P2 IADD3 R16, PT, PT, R0.reuse, 0x60, RZ ;  /* 0x000000600010a810 */ /* 0x040fe40007ffe0ff */
[----:B------:R-:W-:Y:S02]  /*01e0*/  @!P4 SHF.R.U32.HI R13, RZ, 0x9, R12 ;  /* 0x00000009ff0dc819 */ /* 0x000fe4000001160c */
[----:B------:R-:W-:Y:S02]  /*01f0*/  @!P3 IADD3 R14, PT, PT, R0, 0x40, RZ ;  /* 0x00000040000eb810 */ /* 0x000fe40007ffe0ff */
[----:B0-----:R-:W-:Y:S01]  /*0200*/  @!P4 LOP3.LUT R2, R12, 0x1ff, RZ, 0xc0, !PT ;  /* 0x000001ff0c02c812 */ /* 0x001fe200078ec0ff */
[----:B------:R-:W0:Y:S01]  /*0210*/  @!P3 LDC.64 R26, c[0x0][0x380] ;  /* 0x0000e000ff1abb82 */ /* 0x000e220000000a00 */
[----:B------:R-:W-:-:S02]  /*0220*/  @!P2 SHF.R.U32.HI R17, RZ, 0x9, R16 ;  /* 0x00000009ff11a819 */ /* 0x000fc40000011610 */
[----:B------:R-:W-:Y:S02]  /*0230*/  @!P3 SHF.R.U32.HI R15, RZ, 0x9, R14 ;  /* 0x00000009ff0fb819 */ /* 0x000fe4000001160e */
[----:B------:R-:W-:Y:S02]  /*0240*/  @!P3 LOP3.LUT R8, R14, 0x1ff, RZ, 0xc0, !PT ;  /* 0x000001ff0e08b812 */ /* 0x000fe400078ec0ff */
[C---:B------:R-:W-:Y:S01]  /*0250*/  @!P1 IADD3 R21, PT, PT, R0.reuse, 0x80, RZ ;  /* 0x0000008000159810 */ /* 0x040fe20007ffe0ff */
[----:B------:R-:W-:Y:S01]  /*0260*/  @!P3 VIADD R7, R15, UR6 ;  /* 0x000000060f07bc36 */ /* 0x000fe20008000000 */
[----:B------:R-:W4:Y:S01]  /*0270*/  @!P2 LDC.64 R10, c[0x0][0x380] ;  /* 0x0000e000ff0aab82 */ /* 0x000f220000000a00 */
[----:B------:R-:W-:Y:S02]  /*0280*/  @!P0 IADD3 R19, PT, PT, R0, 0xa0, RZ ;  /* 0x000000a000138810 */ /* 0x000fe40007ffe0ff */
[----:B-1----:R-:W-:Y:S01]  /*0290*/  @!P5 LEA R5, R6, R5, 0x18 ;  /* 0x000000050605d211 */ /* 0x002fe200078ec0ff */
[----:B------:R-:W-:Y:S01]  /*02a0*/  @!P3 IMAD R35, R7, R33, R8 ;  /* 0x000000210723b224 */ /* 0x000fe200078e0208 */
[----:B------:R-:W-:-:S02]  /*02b0*/  @!P4 IADD3 R6, PT, PT, R13, UR6, RZ ;  /* 0x000000060d06cc10 */ /* 0x000fc4000fffe0ff */
[----:B------:R-:W-:Y:S01]  /*02c0*/  @!P1 SHF.R.U32.HI R25, RZ, 0x9, R21 ;  /* 0x00000009ff199819 */ /* 0x000fe20000011615 */
[----:B------:R-:W-:Y:S01]  /*02d0*/  @!P5 IMAD R5, R4, 0x410, R5 ;  /* 0x000004100405d824 */ /* 0x000fe200078e0205 */
[----:B------:R-:W1:Y:S01]  /*02e0*/  @!P0 LDC.64 R8, c[0x0][0x380] ;  /* 0x0000e000ff088b82 */ /* 0x000e620000000a00 */
[----:B------:R-:W-:Y:S01]  /*02f0*/  @!P5 IMAD.SHL.U32 R4, R0, 0x2, RZ ;  /* 0x000000020004d824 */ /* 0x000fe200078e00ff */
[----:B------:R-:W-:Y:S01]  /*0300*/  @!P1 LOP3.LUT R18, R21, 0x1ff, RZ, 0xc0, !PT ;  /* 0x000001ff15129812 */ /* 0x000fe200078ec0ff */
[----:B------:R-:W-:Y:S01]  /*0310*/  @!P4 IMAD R31, R6, R33, R2 ;  /* 0x00000021061fc224 */ /* 0x000fe200078e0202 */
[----:B------:R-:W-:Y:S01]  /*0320*/  @!P2 LOP3.LUT R2, R16, 0x1ff, RZ, 0xc0, !PT ;  /* 0x000001ff1002a812 */ /* 0x000fe200078ec0ff */
[----:B------:R-:W-:Y:S01]  /*0330*/  @!P1 VIADD R20, R25, UR6 ;  /* 0x0000000619149c36 */ /* 0x000fe20008000000 */
[----:B------:R-:W-:Y:S01]  /*0340*/  @!P5 LOP3.LUT R4, R4, 0x3fe, RZ, 0xc0, !PT ;  /* 0x000003fe0404d812 */ /* 0x000fe200078ec0ff */
[----:B---3--:R-:W-:Y:S01]  /*0350*/  @!P4 IMAD.WIDE.U32 R28, R31, 0x2, R28 ;  /* 0x000000021f1cc825 */ /* 0x008fe200078e001c */
[----:B------:R-:W-:-:S02]  /*0360*/  @!P0 SHF.R.U32.HI R24, RZ, 0x9, R19 ;  /* 0x00000009ff188819 */ /* 0x000fc40000011613 */
[----:B------:R-:W-:Y:S01]  /*0370*/  @!P5 IADD3 R4, PT, PT, R5, R4, RZ ;  /* 0x000000040504d210 */ /* 0x000fe20007ffe0ff */
[----:B------:R-:W-:Y:S01]  /*0380*/  @!P2 VIADD R5, R17, UR6 ;  /* 0x000000061105ac36 */ /* 0x000fe20008000000 */
[----:B------:R-:W-:Y:S01]  /*0390*/  @!P0 LOP3.LUT R32, R19, 0x1ff, RZ, 0xc0, !PT ;  /* 0x000001ff13208812 */ /* 0x000fe200078ec0ff */
[-C--:B------:R-:W-:Y:S01]  /*03a0*/  @!P1 IMAD R39, R20, R33.reuse, R18 ;  /* 0x0000002114279224 */ /* 0x080fe200078e0212 */
[----:B------:R-:W-:Y:S01]  /*03b0*/  @!P6 IADD3 R20, PT, PT, R0, 0xe0, RZ ;  /* 0x000000e00014e810 */ /* 0x000fe20007ffe0ff */
[-C--:B------:R-:W-:Y:S02]  /*03c0*/  @!P2 IMAD R37, R5, R33.reuse, R2 ;  /* 0x000000210525a224 */ /* 0x080fe400078e0202 */
[----:B------:R-:W-:Y:S01]  /*03d0*/  @!P0 VIADD R34, R24, UR6 ;  /* 0x0000000618228c36 */ /* 0x000fe20008000000 */
[----:B------:R-:W-:Y:S01]  /*03e0*/  @!P6 SHF.R.U32.HI R22, RZ, 0x9, R20 ;  /* 0x00000009ff16e819 */ /* 0x000fe20000011614 */
[----:B0-----:R-:W-:Y:S01]  /*03f0*/  @!P3 IMAD.WIDE.U32 R30, R35, 0x2, R26 ;  /* 0x00000002231eb825 */ /* 0x001fe200078e001a */
[----:B------:R-:W-:Y:S01]  /*0400*/  @!P6 LOP3.LUT R40, R20, 0x1ff, RZ, 0xc0, !PT ;  /* 0x000001ff1428e812 */ /* 0x000fe200078ec0ff */
[----:B------:R0:W3:Y:S01]  /*0410*/  @!P4 LDG.E.U16 R26, desc[UR18][R28.64] ;  /* 0x000000121c1ac981 */ /* 0x0000e2000c1e1500 */
[----:B------:R-:W-:Y:S01]  /*0420*/  @!P6 IADD3 R42, PT, PT, R22, UR6, RZ ;  /* 0x00000006162aec10 */ /* 0x000fe2000fffe0ff */
[----:B------:R-:W-:-:S02]  /*0430*/  @!P0 IMAD R35, R34, R33, R32 ;  /* 0x0000002122238224 */ /* 0x000fc400078e0220 */
[----:B----4-:R-:W-:Y:S01]  /*0440*/  @!P2 IMAD.WIDE.U32 R10, R37, 0x2, R10 ;  /* 0x00000002250aa825 */ /* 0x010fe200078e000a */
[----:B------:R4:W5:Y:S03]  /*0450*/  @!P3 LDG.E.U16 R27, desc[UR18][R30.64] ;  /* 0x000000121e1bb981 */ /* 0x000966000c1e1500 */
[----:B-1----:R-:W-:Y:S02]  /*0460*/  @!P0 IMAD.WIDE.U32 R8, R35, 0x2, R8 ;  /* 0x0000000223088825 */ /* 0x002fe400078e0008 */
[----:B------:R-:W5:Y:S04]  /*0470*/  @!P2 LDG.E.U16 R10, desc[UR18][R10.64] ;  /* 0x000000120a0aa981 */ /* 0x000f68000c1e1500 */
[----:B------:R-:W5:Y:S04]  /*0480*/  @!P0 LDG.E.U16 R8, desc[UR18][R8.64] ;  /* 0x0000001208088981 */ /* 0x000f68000c1e1500 */
[----:B--2---:R1:W-:Y:S01]  /*0490*/  @!P5 STS.U16 [R4], R3 ;  /* 0x000000030400d388 */ /* 0x0043e20000000400 */
[----:B------:R-:W-:Y:S01]  /*04a0*/  ISETP.GT.U32.AND P5, PT, R0, 0x1f3f, PT ;  /* 0x00001f3f0000780c */ /* 0x000fe20003fa4070 */
[----:B-1----:R-:W1:-:S12]  /*04b0*/  @!P1 LDC.64 R2, c[0x0][0x380] ;  /* 0x0000e000ff029b82 */ /* 0x002e580000000a00 */
[----:B------:R-:W-:Y:S01]  /*04c0*/  @!P5 IADD3 R18, PT, PT, R0, 0xc0, RZ ;  /* 0x000000c00012d810 */ /* 0x000fe20007ffe0ff */
[----:B------:R-:W2:Y:S03]  /*04d0*/  @!P5 LDC.64 R6, c[0x0][0x380] ;  /* 0x0000e000ff06db82 */ /* 0x000ea60000000a00 */
[----:B------:R-:W-:Y:S02]  /*04e0*/  @!P5 SHF.R.U32.HI R23, RZ, 0x9, R18 ;  /* 0x00000009ff17d819 */ /* 0x000fe40000011612 */
[----:B------:R-:W-:Y:S02]  /*04f0*/  @!P5 LOP3.LUT R36, R18, 0x1ff, RZ, 0xc0, !PT ;  /* 0x000001ff1224d812 */ /* 0x000fe400078ec0ff */
[----:B------:R-:W-:Y:S01]  /*0500*/  @!P5 IADD3 R38, PT, PT, R23, UR6, RZ ;  /* 0x000000061726dc10 */ /* 0x000fe2000fffe0ff */
[----:B------:R-:W0:Y:S04]  /*0510*/  @!P6 LDC.64 R4, c[0x0][0x380] ;  /* 0x0000e000ff04eb82 */ /* 0x000e280000000a00 */
[----:B------:R-:W-:-:S02]  /*0520*/  @!P5 IMAD R41, R38, R33, R36 ;  /* 0x000000212629d224 */ /* 0x000fc400078e0224 */
[----:B------:R-:W-:Y:S02]  /*0530*/  @!P6 IMAD R33, R42, R33, R40 ;  /* 0x000000212a21e224 */ /* 0x000fe400078e0228 */
[----:B-1----:R-:W-:-:S06]  /*0540*/  @!P1 IMAD.WIDE.U32 R2, R39, 0x2, R2 ;  /* 0x0000000227029825 */ /* 0x002fcc00078e0002 */
[----:B------:R1:W5:Y:S01]  /*0550*/  @!P1 LDG.E.U16 R2, desc[UR18][R2.64] ;  /* 0x0000001202029981 */ /* 0x000362000c1e1500 */
[----:B--2---:R-:W-:-:S06]  /*0560*/  @!P5 IMAD.WIDE.U32 R6, R41, 0x2, R6 ;  /* 0x000000022906d825 */ /* 0x004fcc00078e0006 */
[----:B------:R2:W5:Y:S01]  /*0570*/  @!P5 LDG.E.U16 R6, desc[UR18][R6.64] ;  /* 0x000000120606d981 */ /* 0x000562000c1e1500 */
[----:B0-----:R-:W-:-:S06]  /*0580*/  @!P6 IMAD.WIDE.U32 R4, R33, 0x2, R4 ;  /* 0x000000022104e825 */ /* 0x001fcc00078e0004 */
[----:B------:R0:W5:Y:S01]  /*0590*/  @!P6 LDG.E.U16 R4, desc[UR18][R4.64] ;  /* 0x000000120404e981 */ /* 0x000162000c1e1500 */
[----:B------:R-:W3:Y:S01]  /*05a0*/  @!P4 S2R R28, SR_CgaCtaId ;  /* 0x00000000001cc919 */ /* 0x000ee20000008800 */
[----:B----4-:R-:W4:Y:S01]  /*05b0*/  @!P3 S2R R30, SR_CgaCtaId ;  /* 0x00000000001eb919 */ /* 0x010f220000008800 */
[----:B------:R-:W4:Y:S01]  /*05c0*/  @!P2 S2R R32, SR_CgaCtaId ;  /* 0x000000000020a919 */ /* 0x000f220000008800 */
[----:B------:R-:W4:Y:S01]  /*05d0*/  @!P1 S2R R34, SR_CgaCtaId ;  /* 0x0000000000229919 */ /* 0x000f220000008800 */
[----:B------:R-:W4:Y:S01]  /*05e0*/  @!P0 S2R R36, SR_CgaCtaId ;  /* 0x0000000000248919 */ /* 0x000f220000008800 */
[----:B------:R-:W4:Y:S01]  /*05f0*/  @!P5 S2R R38, SR_CgaCtaId ;  /* 0x000000000026d919 */ /* 0x000f220000008800 */
[----:B------:R-:W4:Y:S01]  /*0600*/  @!P6 S2R R40, SR_CgaCtaId ;  /* 0x000000000028e919 */ /* 0x000f220000008800 */
[----:B-1----:R-:W-:Y:S01]  /*0610*/  @!P4 MOV R3, 0x400 ;  /* 0x000004000003c802 */ /* 0x002fe20000000f00 */
[----:B------:R-:W-:Y:S01]  /*0620*/  @!P4 IMAD.SHL.U32 R12, R12, 0x2, RZ ;  /* 0x000000020c0cc824 */ /* 0x000fe200078e00ff */
[----:B------:R-:W-:-:S02]  /*0630*/  @!P3 MOV R9, 0x400 ;  /* 0x000004000009b802 */ /* 0x000fc40000000f00 */
[----:B--2---:R-:W-:Y:S02]  /*0640*/  @!P2 MOV R7, 0x400 ;  /* 0x000004000007a802 */ /* 0x004fe40000000f00 */
[----:B---3--:R-:W-:Y:S02]  /*0650*/  @!P4 LEA R28, R28, R3, 0x18 ;  /* 0x000000031c1cc211 */ /* 0x008fe400078ec0ff */
[----:B------:R-:W-:Y:S02]  /*0660*/  @!P1 MOV R3, 0x400 ;  /* 0x0000040000039802 */ /* 0x000fe40000000f00 */
[----:B0-----:R-:W-:Y:S02]  /*0670*/  @!P0 MOV R5, 0x400 ;  /* 0x0000040000058802 */ /* 0x001fe40000000f00 */
[----:B----4-:R-:W-:Y:S02]  /*0680*/  @!P3 LEA R30, R30, R9, 0x18 ;  /* 0x000000091e1eb211 */ /* 0x010fe400078ec0ff */
[----:B------:R-:W-:-:S02]  /*0690*/  @!P2 LEA R32, R32, R7, 0x18 ;  /* 0x000000072020a211 */ /* 0x000fc400078ec0ff */
[----:B------:R-:W-:Y:S02]  /*06a0*/  @!P5 MOV R7, 0x400 ;  /* 0x000004000007d802 */ /* 0x000fe40000000f00 */
[----:B------:R-:W-:Y:S01]  /*06b0*/  @!P6 MOV R9, 0x400 ;  /* 0x000004000009e802 */ /* 0x000fe20000000f00 */
[----:B------:R-:W-:Y:S01]  /*06c0*/  @!P4 IMAD R13, R13, 0x410, R28 ;  /* 0x000004100d0dc824 */ /* 0x000fe200078e021c */
[----:B------:R-:W-:Y:S01]  /*06d0*/  @!P1 LEA R34, R34, R3, 0x18 ;  /* 0x0000000322229211 */ /* 0x000fe200078ec0ff */
[----:B------:R-:W-:Y:S01]  /*06e0*/  @!P1 IMAD.SHL.U32 R21, R21, 0x2, RZ ;  /* 0x0000000215159824 */ /* 0x000fe200078e00ff */
[----:B------:R-:W-:Y:S02]  /*06f0*/  @!P3 SHF.L.U32 R14, R14, 0x1, RZ ;  /* 0x000000010e0eb819 */ /* 0x000fe400000006ff */
[----:B------:R-:W-:Y:S02]  /*0700*/  @!P4 LOP3.LUT R12, R12, 0x3fe, RZ, 0xc0, !PT ;  /* 0x000003fe0c0cc812 */ /* 0x000fe400078ec0ff */
[----:B------:R-:W-:-:S02]  /*0710*/  @!P0 LEA R5, R36, R5, 0x18 ;  /* 0x0000000524058211 */ /* 0x000fc400078ec0ff */
[----:B------:R-:W-:Y:S01]  /*0720*/  @!P2 SHF.L.U32 R16, R16, 0x1, RZ ;  /* 0x000000011010a819 */ /* 0x000fe200000006ff */
[----:B------:R-:W-:Y:S01]  /*0730*/  @!P3 IMAD R15, R15, 0x410, R30 ;  /* 0x000004100f0fb824 */ /* 0x000fe200078e021e */
[----:B------:R-:W-:Y:S01]  /*0740*/  @!P5 LEA R38, R38, R7, 0x18 ;  /* 0x000000072626d211 */ /* 0x000fe200078ec0ff */
[----:B------:R-:W-:Y:S01]  /*0750*/  @!P2 IMAD R17, R17, 0x410, R32 ;  /* 0x000004101111a824 */ /* 0x000fe200078e0220 */
[----:B------:R-:W-:Y:S01]  /*0760*/  @!P6 LEA R9, R40, R9, 0x18 ;  /* 0x000000092809e211 */ /* 0x000fe200078ec0ff */
[----:B------:R-:W-:Y:S01]  /*0770*/  @!P6 IMAD.SHL.U32 R20, R20, 0x2, RZ ;  /* 0x000000021414e824 */ /* 0x000fe200078e00ff */
[----:B------:R-:W-:Y:S02]  /*0780*/  @!P0 SHF.L.U32 R19, R19, 0x1, RZ ;  /* 0x0000000113138819 */ /* 0x000fe400000006ff */
[----:B------:R-:W-:Y:S01]  /*0790*/  @!P5 SHF.L.U32 R18, R18, 0x1, RZ ;  /* 0x000000011212d819 */ /* 0x000fe200000006ff */
[----:B------:R-:W-:Y:S01]  /*07a0*/  @!P1 IMAD R25, R25, 0x410, R34 ;  /* 0x0000041019199824 */ /* 0x000fe200078e0222 */
[----:B------:R-:W-:Y:S01]  /*07b0*/  @!P3 LOP3.LUT R14, R14, 0x3fe, RZ, 0xc0, !PT ;  /* 0x000003fe0e0eb812 */ /* 0x000fe200078ec0ff */
[----:B------:R-:W-:Y:S01]  /*07c0*/  @!P4 IMAD.IADD R3, R13, 0x1, R12 ;  /* 0x000000010d03c824 */ /* 0x000fe200078e020c */
[----:B------:R-:W-:Y:S01]  /*07d0*/  @!P2 LOP3.LUT R16, R16, 0x3fe, RZ, 0xc0, !PT ;  /* 0x000003fe1010a812 */ /* 0x000fe200078ec0ff */
[----:B------:R-:W-:Y:S01]  /*07e0*/  @!P0 IMAD R24, R24, 0x410, R5 ;  /* 0x0000041018188824 */ /* 0x000fe200078e0205 */
[----:B------:R-:W-:Y:S01]  /*07f0*/  @!P1 LOP3.LUT R12, R21, 0x3fe, RZ, 0xc0, !PT ;  /* 0x000003fe150c9812 */ /* 0x000fe200078ec0ff */
[----:B------:R-:W-:Y:S01]  /*0800*/  @!P5 IMAD R23, R23, 0x410, R38 ;  /* 0x000004101717d824 */ /* 0x000fe200078e0226 */
[----:B------:R-:W-:Y:S01]  /*0810*/  @!P0 LOP3.LUT R19, R19, 0x3fe, RZ, 0xc0, !PT ;  /* 0x000003fe13138812 */ /* 0x000fe200078ec0ff */
[----:B------:R-:W-:Y:S01]  /*0820*/  @!P6 IMAD R22, R22, 0x410, R9 ;  /* 0x000004101616e824 */ /* 0x000fe200078e0209 */
[----:B------:R-:W-:-:S02]  /*0830*/  @!P5 LOP3.LUT R18, R18, 0x3fe, RZ, 0xc0, !PT ;  /* 0x000003fe1212d812 */ /* 0x000fc400078ec0ff */
[----:B------:R-:W-:Y:S02]  /*0840*/  @!P3 IADD3 R14, PT, PT, R15, R14, RZ ;  /* 0x0000000e0f0eb210 */ /* 0x000fe40007ffe0ff */
[----:B------:R-:W-:Y:S02]  /*0850*/  @!P2 IADD3 R17, PT, PT, R17, R16, RZ ;  /* 0x000000101111a210 */ /* 0x000fe40007ffe0ff */
[----:B------:R-:W-:Y:S02]  /*0860*/  @!P6 LOP3.LUT R5, R20, 0x3fe, RZ, 0xc0, !PT ;  /* 0x000003fe1405e812 */ /* 0x000fe400078ec0ff */
[----:B------:R-:W-:Y:S01]  /*0870*/  @!P1 IADD3 R25, PT, PT, R25, R12, RZ ;  /* 0x0000000c19199210 */ /* 0x000fe20007ffe0ff */
[----:B------:R-:W-:Y:S01]  /*0880*/  @!P5 IMAD.IADD R23, R23, 0x1, R18 ;  /* 0x000000011717d824 */ /* 0x000fe200078e0212 */
[----:B------:R-:W-:Y:S01]  /*0890*/  @!P0 IADD3 R19, PT, PT, R24, R19, RZ ;  /* 0x0000001318138210 */ /* 0x000fe20007ffe0ff */
[----:B------:R0:W-:Y:S01]  /*08a0*/  @!P4 STS.U16 [R3], R26 ;  /* 0x0000001a0300c388 */ /* 0x0001e20000000400 */
[----:B------:R-:W-:-:S03]  /*08b0*/  @!P6 IADD3 R5, PT, PT, R22, R5, RZ ;  /* 0x000000051605e210 */ /* 0x000fc60007ffe0ff */
[----:B-----5:R0:W-:Y:S04]  /*08c0*/  @!P3 STS.U16 [R14], R27 ;  /* 0x0000001b0e00b388 */ /* 0x0201e80000000400 */
[----:B------:R0:W-:Y:S01]  /*08d0*/  @!P2 STS.U16 [R17], R10 ;  /* 0x0000000a1100a388 */ /* 0x0001e20000000400 */
[----:B------:R-:W-:-:S03]  /*08e0*/  MOV R13, 0x8 ;  /* 0x00000008000d7802 */ /* 0x000fc60000000f00 */
[----:B------:R0:W-:Y:S04]  /*08f0*/  @!P1 STS.U16 [R25], R2 ;  /* 0x0000000219009388 */ /* 0x0001e80000000400 */
[----:B------:R0:W-:Y:S04]  /*0900*/  @!P0 STS.U16 [R19], R8 ;  /* 0x0000000813008388 */ /* 0x0001e80000000400 */
[----:B------:R0:W-:Y:S04]  /*0910*/  @!P5 STS.U16 [R23], R6 ;  /* 0x000000061700d388 */ /* 0x0001e80000000400 */
[----:B------:R0:W-:Y:S02]  /*0920*/  @!P6 STS.U16 [R5], R4 ;  /* 0x000000040500e388 */ /* 0x0001e40000000400 */
.L_x_0:
[----:B0-----:R-:W-:-:S05]  /*0930*/  IMAD R23, R13, 0x20, R0 ;  /* 0x000000200d177824 */ /* 0x001fca00078e0200 */
[----:B------:R-:W-:-:S13]  /*0940*/  ISETP.GT.U32.AND P3, PT, R23, 0x1fff, PT ;  /* 0x00001fff1700780c */ /* 0x000fda0003f64070 */
[----:B-1----:R-:W0:Y:S01]  /*0950*/  @!P3 LDC R4, c[0x0][0x3a4] ;  /* 0x0000e900ff04bb82 */ /* 0x002e220000000800 */
[----:B------:R-:W-:Y:S02]  /*0960*/  @!P3 SHF.R.U32.HI R8, RZ, 0x9, R23 ;  /* 0x00000009ff08b819 */ /* 0x000fe40000011617 */
[----:B------:R-:W-:Y:S02]  /*0970*/  @!P3 LOP3.LUT R2, R23, 0x1ff, RZ, 0xc0, !PT ;  /* 0x000001ff1702b812 */ /* 0x000fe400078ec0ff */
[----:B------:R-:W-:-:S03]  /*0980*/  @!P3 IADD3 R3, PT, PT, R8, UR6, RZ ;  /* 0x000000060803bc10 */ /* 0x000fc6000fffe0ff */
[----:B------:R-:W1:Y:S02]  /*0990*/  @!P3 LDC.64 R6, c[0x0][0x380] ;  /* 0x0000e000ff06bb82 */ /* 0x000e640000000a00 */
[----:B0-----:R-:W-:-:S04]  /*09a0*/  @!P3 IMAD R3, R3, R4, R2 ;  /* 0x000000040303b224 */ /* 0x001fc800078e0202 */
[----:B-1----:R-:W-:-:S05]  /*09b0*/  @!P3 IMAD.WIDE.U32 R6, R3, 0x2, R6 ;  /* 0x000000020306b825 */ /* 0x002fca00078e0006 */
[----:B------:R0:W2:Y:S01]  /*09c0*/  @!P3 LDG.E.U16 R22, desc[UR18][R6.64] ;  /* 0x000000120616b981 */ /* 0x0000a2000c1e1500 */
[C---:B------:R-:W-:Y:S02]  /*09d0*/  ISETP.GT.U32.AND P2, PT, R23.reuse, 0x1fdf, PT ;  /* 0x00001fdf1700780c */ /* 0x040fe40003f44070 */
[C---:B------:R-:W-:Y:S01]  /*09e0*/  ISETP.GT.U32.AND P1, PT, R23.reuse, 0x1fbf, PT ;  /* 0x00001fbf1700780c */ /* 0x040fe20003f24070 */
[----:B------:R-:W1:Y:S01]  /*09f0*/  @!P3 S2R R5, SR_CgaCtaId ;  /* 0x000000000005b919 */ /* 0x000e620000008800 */
[C---:B------:R-:W-:Y:S02]  /*0a00*/  ISETP.GT.U32.AND P0, PT, R23.reuse, 0x1f9f, PT ;  /* 0x00001f9f1700780c */ /* 0x040fe40003f04070 */
[----:B------:R-:W-:Y:S02]  /*0a10*/  @!P3 MOV R4, 0x400 ;  /* 0x000004000004b802 */ /* 0x000fe40000000f00 */
[C---:B------:R-:W-:Y:S01]  /*0a20*/  ISETP.GT.U32.AND P4, PT, R23.reuse, 0x1f5f, PT ;  /* 0x00001f5f1700780c */ /* 0x040fe20003f84070 */
[C---:B0-----:R-:W-:Y:S01]  /*0a30*/  @!P3 IMAD.SHL.U32 R7, R23.reuse, 0x2, RZ ;  /* 0x000000021707b824 */ /* 0x041fe200078e00ff */
[----:B------:R-:W-:-:S02]  /*0a40*/  ISETP.GT.U32.AND P5, PT, R23, 0x1f3f, PT ;  /* 0x00001f3f1700780c */ /* 0x000fc40003fa4070 */
[----:B------:R-:W-:Y:S01]  /*0a50*/  ISETP.GT.U32.AND P6, PT, R23, 0x1f1f, PT ;  /* 0x00001f1f1700780c */ /* 0x000fe20003fc4070 */
[----:B------:R-:W0:Y:S01]  /*0a60*/  @!P2 LDC R10, c[0x0][0x3a4] ;  /* 0x0000e900ff0aab82 */ /* 0x000e220000000800 */
[----:B------:R-:W-:Y:S02]  /*0a70*/  @!P3 LOP3.LUT R7, R7, 0x3fe, RZ, 0xc0, !PT ;  /* 0x000003fe0707b812 */ /* 0x000fe400078ec0ff */
[C---:B------:R-:W-:Y:S02]  /*0a80*/  @!P2 IADD3 R14, PT, PT, R23.reuse, 0x20, RZ ;  /* 0x00000020170ea810 */ /* 0x040fe40007ffe0ff */
[----:B------:R-:W-:Y:S02]  /*0a90*/  @!P1 IADD3 R12, PT, PT, R23, 0x40, RZ ;  /* 0x00000040170c9810 */ /* 0x000fe40007ffe0ff */
[----:B------:R-:W-:Y:S01]  /*0aa0*/  @!P2 SHF.R.U32.HI R15, RZ, 0x9, R14 ;  /* 0x00000009ff0fa819 */ /* 0x000fe2000001160e */
[----:B------:R-:W3:Y:S01]  /*0ab0*/  @!P1 LDC R11, c[0x0][0x3a4] ;  /* 0x0000e900ff0b9b82 */ /* 0x000ee20000000800 */
[----:B------:R-:W-:-:S02]  /*0ac0*/  @!P1 SHF.R.U32.HI R16, RZ, 0x9, R12 ;  /* 0x00000009ff109819 */ /* 0x000fc4000001160c */
[----:B------:R-:W-:-:S04]  /*0ad0*/  @!P0 IADD3 R18, PT, PT, R23, 0x60, RZ ;  /* 0x0000006017128810 */ /* 0x000fc80007ffe0ff */
[----:B------:R-:W-:Y:S01]  /*0ae0*/  @!P0 SHF.R.U32.HI R20, RZ, 0x9, R18 ;  /* 0x00000009ff148819 */ /* 0x000fe20000011612 */
[----:B------:R-:W4:Y:S01]  /*0af0*/  @!P2 LDC.64 R2, c[0x0][0x380] ;  /* 0x0000e000ff02ab82 */ /* 0x000f220000000a00 */
[----:B-1----:R-:W-:-:S07]  /*0b00*/  @!P3 LEA R9, R5, R4, 0x18 ;  /* 0x000000040509b211 */ /* 0x002fce00078ec0ff */
[----:B------:R-:W1:Y:S01]  /*0b10*/  @!P1 LDC.64 R4, c[0x0][0x380] ;  /* 0x0000e000ff049b82 */ /* 0x000e620000000a00 */
[----:B------:R-:W-:Y:S01]  /*0b20*/  @!P3 IMAD R6, R8, 0x410, R9 ;  /* 0x000004100806b824 */ /* 0x000fe200078e0209 */
[----:B------:R-:W-:Y:S02]  /*0b30*/  @!P2 LOP3.LUT R8, R14, 0x1ff, RZ, 0xc0, !PT ;  /* 0x000001ff0e08a812 */ /* 0x000fe400078ec0ff */
[----:B------:R-:W-:Y:S01]  /*0b40*/  @!P2 IADD3 R9, PT, PT, R15, UR6, RZ ;  /* 0x000000060f09ac10 */ /* 0x000fe2000fffe0ff */
[----:B------:R-:W-:-:S03]  /*0b50*/  @!P3 IMAD.IADD R17, R6, 0x1, R7 ;  /* 0x000000010611b824 */ /* 0x000fc600078e0207 */
[----:B------:R-:W5:Y:S01]  /*0b60*/  @!P0 LDC R37, c[0x0][0x3a4] ;  /* 0x0000e900ff258b82 */ /* 0x000f620000000800 */
[----:B------:R-:W-:Y:S02]  /*0b70*/  @!P1 LOP3.LUT R6, R12, 0x1ff, RZ, 0xc0, !PT ;  /* 0x000001ff0c069812 */ /* 0x000fe400078ec0ff */
[----:B------:R-:W-:Y:S01]  /*0b80*/  @!P1 IADD3 R7, PT, PT, R16, UR6, RZ ;  /* 0x0000000610079c10 */ /* 0x000fe2000fffe0ff */
[----:B0-----:R-:W-:-:S04]  /*0b90*/  @!P2 IMAD R9, R9, R10, R8 ;  /* 0x0000000a0909a224 */ /* 0x001fc800078e0208 */
[----:B---3--:R-:W-:Y:S01]  /*0ba0*/  @!P1 IMAD R7, R7, R11, R6 ;  /* 0x0000000b07079224 */ /* 0x008fe200078e0206 */
[----:B------:R-:W0:Y:S01]  /*0bb0*/  @!P4 LDC R39, c[0x0][0x3a4] ;  /* 0x0000e900ff27cb82 */ /* 0x000e220000000800 */
[----:B----4-:R-:W-:-:S04]  /*0bc0*/  @!P2 IMAD.WIDE.U32 R10, R9, 0x2, R2 ;  /* 0x00000002090aa825 */ /* 0x010fc800078e0002 */
[----:B-1----:R-:W-:Y:S01]  /*0bd0*/  @!P1 IMAD.WIDE.U32 R2, R7, 0x2, R4 ;  /* 0x0000000207029825 */ /* 0x002fe200078e0004 */
[----:B------:R-:W-:Y:S02]  /*0be0*/  @!P0 LOP3.LUT R4, R18, 0x1ff, RZ, 0xc0, !PT ;  /* 0x000001ff12048812 */ /* 0x000fe400078ec0ff */
[----:B------:R-:W1:Y:S01]  /*0bf0*/  @!P5 LDC R40, c[0x0][0x3a4] ;  /* 0x0000e900ff28db82 */ /* 0x000e620000000800 */
[----:B------:R-:W-:Y:S01]  /*0c00*/  @!P0 VIADD R5, R20, UR6 ;  /* 0x0000000614058c36 */ /* 0x000fe20008000000 */
[----:B------:R3:W4:Y:S03]  /*0c10*/  @!P1 LDG.E.U16 R19, desc[UR18][R2.64] ;  /* 0x0000001202139981 */ /* 0x000726000c1e1500 */
[----:B-----5:R-:W-:-:S03]  /*0c20*/  @!P0 IMAD R37, R5, R37, R4 ;  /* 0x0000002505258224 */ /* 0x020fc600078e0204 */
[----:B------:R-:W5:Y:S08]  /*0c30*/  @!P0 LDC.64 R4, c[0x0][0x380] ;  /* 0x0000e000ff048b82 */ /* 0x000f700000000a00 */
[----:B------:R-:W0:Y:S01]  /*0c40*/  @!P6 LDC R41, c[0x0][0x3a4] ;  /* 0x0000e900ff29eb82 */ /* 0x000e220000000800 */
[----:B------:R-:W-:-:S07]  /*0c50*/  @!P5 VIADD R21, R23, 0xc0 ;  /* 0x000000c01715d836 */ /* 0x000fce0000000000 */
[----:B------:R-:W0:Y:S08]  /*0c60*/  @!P4 LDC.64 R8, c[0x0][0x380] ;  /* 0x0000e000ff08cb82 */ /* 0x000e300000000a00 */
[----:B---3--:R-:W3:Y:S01]  /*0c70*/  @!P6 LDC.64 R2, c[0x0][0x380] ;  /* 0x0000e000ff02eb82 */ /* 0x008ee20000000a00 */
[----:B------:R-:W-:Y:S02]  /*0c80*/  @!P5 SHF.R.U32.HI R26, RZ, 0x9, R21 ;  /* 0x00000009ff1ad819 */ /* 0x000fe40000011615 */
[----:B------:R-:W-:-:S02]  /*0c90*/  @!P5 LOP3.LUT R31, R21, 0x1ff, RZ, 0xc0, !PT ;  /* 0x000001ff151fd812 */ /* 0x000fc400078ec0ff */
[----:B------:R-:W-:Y:S01]  /*0ca0*/  @!P5 IADD3 R32, PT, PT, R26, UR6, RZ ;  /* 0x000000061a20dc10 */ /* 0x000fe2000fffe0ff */
[----:B-----5:R-:W-:-:S04]  /*0cb0*/  @!P0 IMAD.WIDE.U32 R4, R37, 0x2, R4 ;  /* 0x0000000225048825 */ /* 0x020fc800078e0004 */
[----:B-1----:R-:W-:Y:S02]  /*0cc0*/  @!P5 IMAD R31, R32, R40, R31 ;  /* 0x00000028201fd224 */ /* 0x002fe400078e021f */
[----:B------:R-:W5:Y:S04]  /*0cd0*/  @!P0 LDG.E.U16 R4, desc[UR18][R4.64] ;  /* 0x0000001204048981 */ /* 0x000f68000c1e1500 */
[----:B--2---:R1:W-:Y:S01]  /*0ce0*/  @!P3 STS.U16 [R17], R22 ;  /* 0x000000161100b388 */ /* 0x0043e20000000400 */
[----:B------:R-:W-:-:S03]  /*0cf0*/  ISETP.GT.U32.AND P3, PT, R23, 0x1f7f, PT ;  /* 0x00001f7f1700780c */ /* 0x000fc60003f64070 */
[----:B-1----:R1:W2:Y:S10]  /*0d00*/  @!P2 LDG.E.U16 R17, desc[UR18][R10.64] ;  /* 0x000000120a11a981 */ /* 0x0022b4000c1e1500 */
[----:B------:R-:W0:Y:S01]  /*0d10*/  @!P3 LDC R38, c[0x0][0x3a4] ;  /* 0x0000e900ff26bb82 */ /* 0x000e220000000800 */
[----:B------:R-:W-:-:S07]  /*0d20*/  @!P3 IADD3 R24, PT, PT, R23, 0x80, RZ ;  /* 0x000000801718b810 */ /* 0x000fce0007ffe0ff */
[----:B------:R-:W3:Y:S01]  /*0d30*/  @!P3 LDC.64 R6, c[0x0][0x380] ;  /* 0x0000e000ff06bb82 */ /* 0x000ee20000000a00 */
[----:B------:R-:W-:-:S07]  /*0d40*/  @!P4 IADD3 R22, PT, PT, R23, 0xa0, RZ ;  /* 0x000000a01716c810 */ /* 0x000fce0007ffe0ff */
[----:B-1----:R-:W1:Y:S01]  /*0d50*/  @!P5 LDC.64 R10, c[0x0][0x380] ;  /* 0x0000e000ff0adb82 */ /* 0x002e620000000a00 */
[----:B------:R-:W-:Y:S02]  /*0d60*/  @!P6 IADD3 R23, PT, PT, R23, 0xe0, RZ ;  /* 0x000000e01717e810 */ /* 0x000fe40007ffe0ff */
[----:B------:R-:W-:Y:S02]  /*0d70*/  @!P3 SHF.R.U32.HI R28, RZ, 0x9, R24 ;  /* 0x00000009ff1cb819 */ /* 0x000fe40000011618 */
[----:B------:R-:W-:Y:S02]  /*0d80*/  @!P4 SHF.R.U32.HI R27, RZ, 0x9, R22 ;  /* 0x00000009ff1bc819 */ /* 0x000fe40000011616 */
[----:B------:R-:W-:Y:S02]  /*0d90*/  @!P6 SHF.R.U32.HI R25, RZ, 0x9, R23 ;  /* 0x00000009ff19e819 */ /* 0x000fe40000011617 */
[----:B------:R-:W-:Y:S02]  /*0da0*/  @!P3 LOP3.LUT R35, R24, 0x1ff, RZ, 0xc0, !PT ;  /* 0x000001ff1823b812 */ /* 0x000fe400078ec0ff */
[----:B------:R-:W-:Y:S01]  /*0db0*/  @!P3 IADD3 R36, PT, PT, R28, UR6, RZ ;  /* 0x000000061c24bc10 */ /* 0x000fe2000fffe0ff */
[----:B------:R-:W-:Y:S01]  /*0dc0*/  @!P4 VIADD R34, R27, UR6 ;  /* 0x000000061b22cc36 */ /* 0x000fe20008000000 */
[----:B------:R-:W-:-:S02]  /*0dd0*/  @!P4 LOP3.LUT R33, R22, 0x1ff, RZ, 0xc0, !PT ;  /* 0x000001ff1621c812 */ /* 0x000fc400078ec0ff */
[----:B------:R-:W-:Y:S02]  /*0de0*/  @!P6 LOP3.LUT R29, R23, 0x1ff, RZ, 0xc0, !PT ;  /* 0x000001ff171de812 */ /* 0x000fe400078ec0ff */
[----:B------:R-:W-:Y:S01]  /*0df0*/  @!P6 IADD3 R30, PT, PT, R25, UR6, RZ ;  /* 0x00000006191eec10 */ /* 0x000fe2000fffe0ff */
[----:B0-----:R-:W-:Y:S02]  /*0e00*/  @!P3 IMAD R35, R36, R38, R35 ;  /* 0x000000262423b224 */ /* 0x001fe400078e0223 */
[----:B------:R-:W-:Y:S02]  /*0e10*/  @!P4 IMAD R33, R34, R39, R33 ;  /* 0x000000272221c224 */ /* 0x000fe400078e0221 */
[----:B------:R-:W-:Y:S02]  /*0e20*/  @!P6 IMAD R29, R30, R41, R29 ;  /* 0x000000291e1de224 */ /* 0x000fe400078e021d */
[----:B---3--:R-:W-:-:S04]  /*0e30*/  @!P3 IMAD.WIDE.U32 R6, R35, 0x2, R6 ;  /* 0x000000022306b825 */ /* 0x008fc800078e0006 */
[----:B------:R-:W-:Y:S02]  /*0e40*/  @!P4 IMAD.WIDE.U32 R8, R33, 0x2, R8 ;  /* 0x000000022108c825 */ /* 0x000fe400078e0008 */
[----:B------:R0:W3:Y:S02]  /*0e50*/  @!P3 LDG.E.U16 R6, desc[UR18][R6.64] ;  /* 0x000000120606b981 */ /* 0x0000e4000c1e1500 */
[----:B-1----:R-:W-:Y:S02]  /*0e60*/  @!P5 IMAD.WIDE.U32 R10, R31, 0x2, R10 ;  /* 0x000000021f0ad825 */ /* 0x002fe400078e000a */
[----:B------:R1:W3:Y:S02]  /*0e70*/  @!P4 LDG.E.U16 R8, desc[UR18][R8.64] ;  /* 0x000000120808c981 */ /* 0x0002e4000c1e1500 */
[----:B------:R-:W-:Y:S02]  /*0e80*/  @!P6 IMAD.WIDE.U32 R2, R29, 0x2, R2 ;  /* 0x000000021d02e825 */ /* 0x000fe400078e0002 */
[----:B------:R-:W3:Y:S04]  /*0e90*/  @!P5 LDG.E.U16 R10, desc[UR18][R10.64] ;  /* 0x000000120a0ad981 */ /* 0x000ee8000c1e1500 */
[----:B------:R4:W3:Y:S01]  /*0ea0*/  @!P6 LDG.E.U16 R2, desc[UR18][R2.64] ;  /* 0x000000120202e981 */ /* 0x0008e2000c1e1500 */
[----:B------:R-:W4:Y:S01]  /*0eb0*/  @!P2 S2R R30, SR_CgaCtaId ;  /* 0x00000000001ea919 */ /* 0x000f220000008800 */
[----:B------:R-:W4:Y:S01]  /*0ec0*/  @!P1 S2R R32, SR_CgaCtaId ;  /* 0x0000000000209919 */ /* 0x000f220000008800 */
[----:B------:R-:W4:Y:S01]  /*0ed0*/  @!P0 S2R R34, SR_CgaCtaId ;  /* 0x0000000000228919 */ /* 0x000f220000008800 */
[----:B------:R-:W4:Y:S01]  /*0ee0*/  @!P3 S2R R36, SR_CgaCtaId ;  /* 0x000000000024b919 */ /* 0x000f220000008800 */
[----:B------:R-:W5:Y:S01]  /*0ef0*/  @!P4 S2R R38, SR_CgaCtaId ;  /* 0x000000000026c919 */ /* 0x000f620000008800 */
[----:B------:R-:W5:Y:S01]  /*0f00*/  @!P5 S2R R40, SR_CgaCtaId ;  /* 0x000000000028d919 */ /* 0x000f620000008800 */
[----:B------:R-:W5:Y:S01]  /*0f10*/  @!P6 S2R R42, SR_CgaCtaId ;  /* 0x00000000002ae919 */ /* 0x000f620000008800 */
[----:B------:R-:W-:-:S02]  /*0f20*/  @!P2 MOV R5, 0x400 ;  /* 0x000004000005a802 */ /* 0x000fc40000000f00 */
[----:B0-----:R-:W-:Y:S02]  /*0f30*/  @!P1 MOV R7, 0x400 ;  /* 0x0000040000079802 */ /* 0x001fe40000000f00 */
[----:B-1----:R-:W-:Y:S02]  /*0f40*/  @!P0 MOV R9, 0x400 ;  /* 0x0000040000098802 */ /* 0x002fe40000000f00 */
[----:B----4-:R-:W-:Y:S02]  /*0f50*/  @!P3 MOV R3, 0x400 ;  /* 0x000004000003b802 */ /* 0x010fe40000000f00 */
[----:B------:R-:W-:Y:S02]  /*0f60*/  @!P2 LEA R30, R30, R5, 0x18 ;  /* 0x000000051e1ea211 */ /* 0x000fe400078ec0ff */
[----:B------:R-:W-:Y:S02]  /*0f70*/  @!P4 MOV R5, 0x400 ;  /* 0x000004000005c802 */ /* 0x000fe40000000f00 */
[----:B------:R-:W-:Y:S01]  /*0f80*/  @!P1 LEA R7, R32, R7, 0x18 ;  /* 0x0000000720079211 */ /* 0x000fe200078ec0ff */
[----:B------:R-:W-:Y:S01]  /*0f90*/  @!P2 IMAD.SHL.U32 R14, R14, 0x2, RZ ;  /* 0x000000020e0ea824 */ /* 0x000fe200078e00ff */
[----:B------:R-:W-:-:S02]  /*0fa0*/  @!P1 SHF.L.U32 R12, R12, 0x1, RZ ;  /* 0x000000010c0c9819 */ /* 0x000fc400000006ff */
[----:B------:R-:W-:Y:S02]  /*0fb0*/  @!P0 LEA R9, R34, R9, 0x18 ;  /* 0x0000000922098211 */ /* 0x000fe400078ec0ff */
[----:B------:R-:W-:Y:S02]  /*0fc0*/  @!P3 LEA R3, R36, R3, 0x18 ;  /* 0x000000032403b211 */ /* 0x000fe400078ec0ff */
[----:B------:R-:W-:Y:S01]  /*0fd0*/  @!P0 SHF.L.U32 R18, R18, 0x1, RZ ;  /* 0x0000000112128819 */ /* 0x000fe200000006ff */
[----:B------:R-:W-:Y:S01]  /*0fe0*/  @!P1 IMAD R16, R16, 0x410, R7 ;  /* 0x0000041010109824 */ /* 0x000fe200078e0207 */
[----:B------:R-:W-:Y:S01]  /*0ff0*/  @!P5 MOV R11, 0x400 ;  /* 0x00000400000bd802 */ /* 0x000fe20000000f00 */
[----:B------:R-:W-:Y:S01]  /*1000*/  @!P0 IMAD R20, R20, 0x410, R9 ;  /* 0x0000041014148824 */ /* 0x000fe200078e0209 */
[----:B------:R-:W-:Y:S01]  /*1010*/  @!P6 MOV R29, 0x400 ;  /* 0x00000400001de802 */ /* 0x000fe20000000f00 */
[----:B------:R-:W-:Y:S01]  /*1020*/  @!P3 IMAD R28, R28, 0x410, R3 ;  /* 0x000004101c1cb824 */ /* 0x000fe200078e0203 */
[----:B-----5:R-:W-:Y:S01]  /*1030*/  @!P4 LEA R38, R38, R5, 0x18 ;  /* 0x000000052626c211 */ /* 0x020fe200078ec0ff */
[----:B------:R-:W-:Y:S01]  /*1040*/  @!P3 IMAD.SHL.U32 R24, R24, 0x2, RZ ;  /* 0x000000021818b824 */ /* 0x000fe200078e00ff */
[----:B------:R-:W-:-:S02]  /*1050*/  @!P1 LOP3.LUT R5, R12, 0x3fe, RZ, 0xc0, !PT ;  /* 0x000003fe0c059812 */ /* 0x000fc400078ec0ff */
[----:B------:R-:W-:Y:S01]  /*1060*/  @!P0 LOP3.LUT R3, R18, 0x3fe, RZ, 0xc0, !PT ;  /* 0x000003fe12038812 */ /* 0x000fe200078ec0ff */
[----:B------:R-:W-:Y:S01]  /*1070*/  @!P2 IMAD R15, R15, 0x410, R30 ;  /* 0x000004100f0fa824 */ /* 0x000fe200078e021e */
[----:B------:R-:W-:Y:S01]  /*1080*/  @!P2 LOP3.LUT R14, R14, 0x3fe, RZ, 0xc0, !PT ;  /* 0x000003fe0e0ea812 */ /* 0x000fe200078ec0ff */
[----:B------:R-:W-:Y:S01]  /*1090*/  @!P6 IMAD.SHL.U32 R23, R23, 0x2, RZ ;  /* 0x000000021717e824 */ /* 0x000fe200078e00ff */
[----:B------:R-:W-:Y:S02]  /*10a0*/  @!P5 LEA R11, R40, R11, 0x18 ;  /* 0x0000000b280bd211 */ /* 0x000fe400078ec0ff */
[----:B------:R-:W-:Y:S02]  /*10b0*/  @!P6 LEA R42, R42, R29, 0x18 ;  /* 0x0000001d2a2ae211 */ /* 0x000fe400078ec0ff */
[----:B------:R-:W-:Y:S02]  /*10c0*/  @!P4 SHF.L.U32 R22, R22, 0x1, RZ ;  /* 0x000000011616c819 */ /* 0x000fe400000006ff */
[----:B------:R-:W-:-:S02]  /*10d0*/  @!P5 SHF.L.U32 R21, R21, 0x1, RZ ;  /* 0x000000011515d819 */ /* 0x000fc400000006ff */
[----:B------:R-:W-:Y:S01]  /*10e0*/  @!P1 IADD3 R16, PT, PT, R16, R5, RZ ;  /* 0x0000000510109210 */ /* 0x000fe20007ffe0ff */
[----:B------:R-:W-:Y:S01]  /*10f0*/  @!P4 IMAD R27, R27, 0x410, R38 ;  /* 0x000004101b1bc824 */ /* 0x000fe200078e0226 */
[----:B------:R-:W-:Y:S01]  /*1100*/  @!P0 IADD3 R5, PT, PT, R20, R3, RZ ;  /* 0x0000000314058210 */ /* 0x000fe20007ffe0ff */
[----:B------:R-:W-:Y:S01]  /*1110*/  @!P2 IMAD.IADD R14, R15, 0x1, R14 ;  /* 0x000000010f0ea824 */ /* 0x000fe200078e020e */
[----:B------:R-:W-:Y:S01]  /*1120*/  @!P3 LOP3.LUT R3, R24, 0x3fe, RZ, 0xc0, !PT ;  /* 0x000003fe1803b812 */ /* 0x000fe200078ec0ff */
[----:B------:R-:W-:Y:S01]  /*1130*/  @!P5 IMAD R26, R26, 0x410, R11 ;  /* 0x000004101a1ad824 */ /* 0x000fe200078e020b */
[----:B------:R-:W-:Y:S01]  /*1140*/  @!P4 LOP3.LUT R22, R22, 0x3fe, RZ, 0xc0, !PT ;  /* 0x000003fe1616c812 */ /* 0x000fe200078ec0ff */
[----:B------:R-:W-:Y:S01]  /*1150*/  @!P6 IMAD R25, R25, 0x410, R42 ;  /* 0x000004101919e824 */ /* 0x000fe200078e022a */
[----:B------:R-:W-:Y:S02]  /*1160*/  @!P5 LOP3.LUT R21, R21, 0x3fe, RZ, 0xc0, !PT ;  /* 0x000003fe1515d812 */ /* 0x000fe400078ec0ff */
[----:B------:R-:W-:-:S02]  /*1170*/  @!P6 LOP3.LUT R12, R23, 0x3fe, RZ, 0xc0, !PT ;  /* 0x000003fe170ce812 */ /* 0x000fc400078ec0ff */
[----:B------:R-:W-:Y:S01]  /*1180*/  @!P3 IADD3 R3, PT, PT, R28, R3, RZ ;  /* 0x000000031c03b210 */ /* 0x000fe20007ffe0ff */
[----:B------:R-:W-:Y:S01]  /*1190*/  @!P5 IMAD.IADD R21, R26, 0x1, R21 ;  /* 0x000000011a15d824 */ /* 0x000fe200078e0215 */
[----:B------:R-:W-:Y:S02]  /*11a0*/  @!P4 IADD3 R27, PT, PT, R27, R22, RZ ;  /* 0x000000161b1bc210 */ /* 0x000fe40007ffe0ff */
[----:B------:R-:W-:Y:S02]  /*11b0*/  @!P6 IADD3 R25, PT, PT, R25, R12, RZ ;  /* 0x0000000c1919e210 */ /* 0x000fe40007ffe0ff */
[----:B------:R-:W-:Y:S01]  /*11c0*/  IADD3 R13, PT, PT, R13, 0x8, RZ ;  /* 0x000000080d0d7810 */ /* 0x000fe20007ffe0ff */
[----:B--2---:R1:W-:Y:S04]  /*11d0*/  @!P2 STS.U16 [R14], R17 ;  /* 0x000000110e00a388 */ /* 0x0043e80000000400 */
[----:B------:R1:W-:Y:S04]  /*11e0*/  @!P1 STS.U16 [R16], R19 ;  /* 0x0000001310009388 */ /* 0x0003e80000000400 */
[----:B------:R1:W-:Y:S01]  /*11f0*/  @!P0 STS.U16 [R5], R4 ;  /* 0x0000000405008388 */ /* 0x0003e20000000400 */
[----:B------:R-:W-:-:S03]  /*1200*/  ISETP.NE.AND P0, PT, R13, 0x100, PT ;  /* 0x000001000d00780c */ /* 0x000fc60003f05270 */
[----:B---3--:R1:W-:Y:S04]  /*1210*/  @!P3 STS.U16 [R3], R6 ;  /* 0x000000060300b388 */ /* 0x0083e80000000400 */
[----:B------:R1:W-:Y:S04]  /*1220*/  @!P4 STS.U16 [R27], R8 ;  /* 0x000000081b00c388 */ /* 0x0003e80000000400 */
[----:B------:R1:W-:Y:S04]  /*1230*/  @!P5 STS.U16 [R21], R10 ;  /* 0x0000000a1500d388 */ /* 0x0003e80000000400 */
[----:B------:R1:W-:Y:S01]  /*1240*/  @!P6 STS.U16 [R25], R2 ;  /* 0x000000021900e388 */ /* 0x0003e20000000400 */
[----:B------:R-:W-:Y:S05]  /*1250*/  @P0 BRA `(.L_x_0) ;  /* 0xfffffff400b40947 */ /* 0x000fea000383ffff */
[----:B------:R-:W0:Y:S01]  /*1260*/  S2UR UR8, SR_CgaCtaId ;  /* 0x00000000000879c3 */ /* 0x000e220000008800 */
[----:B------:R-:W-:Y:S01]  /*1270*/  UMOV UR5, 0x400 ;  /* 0x0000040000057882 */ /* 0x000fe20000000000 */
[----:B-1----:R-:W-:Y:S01]  /*1280*/  CS2R R10, SRZ ;  /* 0x00000000000a7805 */ /* 0x002fe2000001ff00 */
[----:B------:R-:W-:Y:S01]  /*1290*/  UIADD3 UR4, UPT, UPT, UR5, 0x4700, URZ ;  /* 0x0000470005047890 */ /* 0x000fe2000fffe0ff */
[----:B------:R-:W-:Y:S02]  /*12a0*/  CS2R R4, SRZ ;  /* 0x0000000000047805 */ /* 0x000fe4000001ff00 */
[----:B------:R-:W-:Y:S02]  /*12b0*/  CS2R R8, SRZ ;  /* 0x0000000000087805 */ /* 0x000fe4000001ff00 */
[----:B------:R-:W-:Y:S01]  /*12c0*/  CS2R R6, SRZ ;  /* 0x0000000000067805 */ /* 0x000fe2000001ff00 */
[----:B0-----:R-:W-:-:S06]  /*12d0*/  ULEA UR4, UR8, UR4, 0x18 ;  /* 0x0000000408047291 */ /* 0x001fcc000f8ec0ff */
[----:B------:R-:W-:-:S05]  /*12e0*/  LEA R2, R0, UR4, 0x5 ;  /* 0x0000000400027c11 */ /* 0x000fca000f8e28ff */
[----:B------:R-:W0:Y:S01]  /*12f0*/  LDCU UR4, c[0x0][0x3a0] ;  /* 0x00007400ff0477ac */ /* 0x000e220008000800 */
[----:B------:R1:W-:Y:S04]  /*1300*/  STS.128 [R2], RZ ;  /* 0x000000ff02007388 */ /* 0x0003e80000000c00 */
[----:B------:R1:W-:Y:S01]  /*1310*/  STS.128 [R2+0x10], RZ ;  /* 0x000010ff02007388 */ /* 0x0003e20000000c00 */
[----:B0-----:R-:W-:-:S09]  /*1320*/  UISETP.GT.AND UP0, UPT, UR4, 0xf, UPT ;  /* 0x0000000f0400788c */ /* 0x001fd2000bf04270 */
[----:B-1----:R-:W-:Y:S05]  /*1330*/  BRA.U !UP0, `(.L_x_1) ;  /* 0x0000002d08d07547 */ /* 0x002fea000b800000 */
[----:B------:R-:W0:Y:S01]  /*1340*/  LDCU UR9, c[0x0][0x3a4] ;  /* 0x00007480ff0977ac */ /* 0x000e220008000800 */
[----:B------:R-:W1:Y:S01]  /*1350*/  S2UR UR10, SR_SWINHI ;  /* 0x00000000000a79c3 */ /* 0x000e620000002f00 */
[C---:B------:R-:W-:Y:S01]  /*1360*/  SHF.L.U32 R18, R0.reuse, 0x1, RZ ;  /* 0x0000000100127819 */ /* 0x040fe200000006ff */
[C---:B------:R-:W-:Y:S01]  /*1370*/  VIADD R29, R0.reuse, 0x40 ;  /* 0x00000040001d7836 */ /* 0x040fe20000000000 */
[----:B------:R-:W-:Y:S01]  /*1380*/  UIADD3 UR4, UPT, UPT, UR5, 0x4100, URZ ;  /* 0x0000410005047890 */ /* 0x000fe2000fffe0ff */
[----:B------:R-:W-:Y:S01]  /*1390*/  VIADD R23, R0, 0xa0 ;  /* 0x000000a000177836 */ /* 0x000fe20000000000 */
[----:B------:R-:W-:Y:S01]  /*13a0*/  ULEA UR11, UR8, UR5, 0x18 ;  /* 0x00000005080b7291 */ /* 0x000fe2000f8ec0ff */
[----:B------:R-:W-:Y:S01]  /*13b0*/  LOP3.LUT R18, R18, 0x1e, RZ, 0xc0, !PT ;  /* 0x0000001e12127812 */ /* 0x000fe200078ec0ff */
[----:B------:R-:W-:Y:S01]  /*13c0*/  ULEA UR8, UR8, UR4, 0x18 ;  /* 0x0000000408087291 */ /* 0x000fe2000f8ec0ff */
[C---:B------:R-:W-:Y:S01]  /*13d0*/  IADD3 R31, PT, PT, R0.reuse, 0x20, RZ ;  /* 0x00000020001f7810 */ /* 0x040fe20007ffe0ff */
[----:B------:R-:W-:Y:S01]  /*13e0*/  IMAD.MOV.U32 R22, RZ, RZ, RZ ;  /* 0x000000ffff167224 */ /* 0x000fe200078e00ff */
[----:B------:R-:W-:-:S02]  /*13f0*/  IADD3 R27, PT, PT, R0, 0x60, RZ ;  /* 0x00000060001b7810 */ /* 0x000fc40007ffe0ff */
[----:B------:R-:W-:Y:S01]  /*1400*/  IADD3 R25, PT, PT, R0, 0x80, RZ ;  /* 0x0000008000197810 */ /* 0x000fe20007ffe0ff */
[----:B------:R-:W-:Y:S01]  /*1410*/  VIADD R18, R18, UR8 ;  /* 0x0000000812127c36 */ /* 0x000fe20008000000 */
[C---:B------:R-:W-:Y:S02]  /*1420*/  IADD3 R21, PT, PT, R0.reuse, 0xc0, RZ ;  /* 0x000000c000157810 */ /* 0x040fe40007ffe0ff */
[----:B------:R-:W-:Y:S01]  /*1430*/  IADD3 R19, PT, PT, R0, 0xe0, RZ ;  /* 0x000000e000137810 */ /* 0x000fe20007ffe0ff */
[----:B0-----:R-:W-:Y:S02]  /*1440*/  USHF.R.S32.HI UR5, URZ, 0x1f, UR9 ;  /* 0x0000001fff057899 */ /* 0x001fe40008011409 */
[----:B------:R-:W-:Y:S02]  /*1450*/  I2FP.F32.S32 R2, UR9 ;  /* 0x0000000900027c45 */ /* 0x000fe40008201400 */
[----:B------:R-:W-:Y:S01]  /*1460*/  SHF.R.U32.HI R33, RZ, 0x4, R0 ;  /* 0x00000004ff217819 */ /* 0x000fe20000011600 */
[----:B------:R-:W-:Y:S01]  /*1470*/  ULEA.HI UR5, UR5, UR9, URZ, 0x4 ;  /* 0x0000000905057291 */ /* 0x000fe2000f8f20ff */
[----:B------:R-:W-:Y:S01]  /*1480*/  MOV R20, RZ ;  /* 0x000000ff00147202 */ /* 0x000fe20000000f00 */
[----:B------:R-:W-:Y:S01]  /*1490*/  VIADD R3, R2, 0xf3000000 ;  /* 0xf300000002037836 */ /* 0x000fe20000000000 */
[----:B------:R-:W-:Y:S01]  /*14a0*/  MOV R37, 0xff800000 ;  /* 0xff80000000257802 */ /* 0x000fe20000000f00 */
[----:B------:R-:W-:Y:S01]  /*14b0*/  ULEA.HI.SX32 UR9, UR5, 0xffffffff, 0x1c ;  /* 0xffffffff05097891 */ /* 0x000fe2000f8fe2ff */
[----:B------:R-:W-:-:S02]  /*14c0*/  SHF.R.U32.HI R31, RZ, 0x4, R31 ;  /* 0x00000004ff1f7819 */ /* 0x000fc4000001161f */
[----:B------:R-:W-:Y:S01]  /*14d0*/  ISETP.GT.U32.AND P0, PT, R3, 0x727fffff, PT ;  /* 0x727fffff0300780c */ /* 0x000fe20003f04070 */
[----:B------:R-:W-:Y:S01]  /*14e0*/  UMOV UR4, UR11 ;  /* 0x0000000b00047c82 */ /* 0x000fe20008000000 */
[----:B-1----:R-:W-:Y:S01]  /*14f0*/  UMOV UR5, UR10 ;  /* 0x0000000a00057c82 */ /* 0x002fe20008000000 */
[----:B------:R0:W1:Y:S01]  /*1500*/  MUFU.RSQ R3, R2 ;  /* 0x0000000200037308 */ /* 0x0000620000001400 */
[----:B------:R-:W-:Y:S01]  /*1510*/  ULEA.HI UR10, UR9, UR9, URZ, 0x1 ;  /* 0x00000009090a7291 */ /* 0x000fe2000f8f08ff */
[----:B------:R-:W-:Y:S01]  /*1520*/  SHF.R.U32.HI R29, RZ, 0x4, R29 ;  /* 0x00000004ff1d7819 */ /* 0x000fe2000001161d */
[----:B------:R-:W-:Y:S01]  /*1530*/  USHF.L.U32 UR11, UR9, 0x4, URZ ;  /* 0x00000004090b7899 */ /* 0x000fe200080006ff */
[----:B------:R-:W-:Y:S01]  /*1540*/  SHF.R.U32.HI R27, RZ, 0x4, R27 ;  /* 0x00000004ff1b7819 */ /* 0x000fe2000001161b */
[----:B------:R-:W-:Y:S01]  /*1550*/  ULOP3.LUT UR10, UR10, 0xfffffffe, URZ, 0xc0, !UPT ;  /* 0xfffffffe0a0a7892 */ /* 0x000fe2000f8ec0ff */
[----:B------:R-:W-:Y:S01]  /*1560*/  SHF.R.U32.HI R25, RZ, 0x4, R25 ;  /* 0x00000004ff197819 */ /* 0x000fe20000011619 */
[----:B------:R-:W-:Y:S01]  /*1570*/  UIMAD.WIDE UR4, UR11, 0x2, UR4 ;  /* 0x000000020b0478a5 */ /* 0x000fe2000f8e0204 */
[----:B------:R-:W-:Y:S01]  /*1580*/  SHF.R.U32.HI R23, RZ, 0x4, R23 ;  /* 0x00000004ff177819 */ /* 0x000fe20000011617 */
[----:B------:R-:W-:Y:S01]  /*1590*/  UIADD3 UR12, UPT, UPT, UR9, -UR10, URZ ;  /* 0x8000000a090c7290 */ /* 0x000fe2000fffe0ff */
[----:B------:R-:W-:-:S02]  /*15a0*/  SHF.R.U32.HI R21, RZ, 0x4, R21 ;  /* 0x00000004ff157819 */ /* 0x000fc40000011615 */
[----:B------:R-:W-:Y:S01]  /*15b0*/  SHF.R.U32.HI R19, RZ, 0x4, R19 ;  /* 0x00000004ff137819 */ /* 0x000fe20000011613 */
[----:B0-----:R-:W-:Y:S08]  /*15c0*/  @!P0 BRA `(.L_x_2) ;  /* 0x00000000000c8947 */ /* 0x001ff00003800000 */
[----:B------:R-:W-:-:S07]  /*15d0*/  MOV R4, 0x15f0 ;  /* 0x000015f000047802 */ /* 0x000fce0000000f00 */
[----:B-1----:R-:W-:Y:S05]  /*15e0*/  CALL.REL.NOINC `($__internal_1_$__cuda_sm20_sqrt_rn_f32_slowpath) ;  /* 0x0000003c001c7944 */ /* 0x002fea0003c00000 */
[----:B------:R-:W-:Y:S05]  /*15f0*/  BRA `(.L_x_3) ;  /* 0x0000000000107947 */ /* 0x000fea0003800000 */
.L_x_2:
[----:B-1----:R-:W-:Y:S01]  /*1600*/  FMUL.FTZ R5, R2, R3 ;  /* 0x0000000302057220 */ /* 0x002fe20000410000 */
[----:B------:R-:W-:-:S03]  /*1610*/  FMUL.FTZ R3, R3, 0.5 ;  /* 0x3f00000003037820 */ /* 0x000fc60000410000 */
[----:B------:R-:W-:-:S04]  /*1620*/  FFMA R0, -R5, R5, R2 ;  /* 0x0000000505007223 */ /* 0x000fc80000000102 */
[----:B------:R-:W-:-:S07]  /*1630*/  FFMA R0, R0, R3, R5 ;  /* 0x0000000300007223 */ /* 0x000fce0000000005 */
.L_x_3:
[----:B------:R-:W-:-:S04]  /*1640*/  IADD3 R2, PT, PT, R0, 0x1800000, RZ ;  /* 0x0180000000027810 */ /* 0x000fc80007ffe0ff */
[----:B------:R-:W-:-:S04]  /*1650*/  LOP3.LUT R2, R2, 0x7f800000, RZ, 0xc0, !PT ;  /* 0x7f80000002027812 */ /* 0x000fc800078ec0ff */
[----:B------:R-:W-:-:S13]  /*1660*/  ISETP.GT.U32.AND P0, PT, R2, 0x1ffffff, PT ;  /* 0x01ffffff0200780c */ /* 0x000fda0003f04070 */
[----:B------:R-:W-:Y:S05]  /*1670*/  @P0 BRA `(.L_x_4) ;  /* 0x00000000000c0947 */ /* 0x000fea0003800000 */
[----:B------:R-:W-:-:S07]  /*1680*/  MOV R7, 0x16a0 ;  /* 0x000016a000077802 */ /* 0x000fce0000000f00 */
[----:B------:R-:W-:Y:S05]  /*1690*/  CALL.REL.NOINC `($__internal_0_$__cuda_sm20_rcp_rn_f32_slowpath) ;  /* 0x00000038001c7944 */ /* 0x000fea0003c00000 */
[----:B------:R-:W-:Y:S05]  /*16a0*/  BRA `(.L_x_5) ;  /* 0x0000000000107947 */ /* 0x000fea0003800000 */
.L_x_4:
[----:B------:R-:W0:Y:S02]  /*16b0*/  MUFU.RCP R17, R0 ;  /* 0x0000000000117308 */ /* 0x000e240000001000 */
[----:B0-----:R-:W-:-:S04]  /*16c0*/  FFMA R2, R17, R0, -1 ;  /* 0xbf80000011027423 */ /* 0x001fc80000000000 */
[----:B------:R-:W-:-:S04]  /*16d0*/  FADD.FTZ R2, -R2, -RZ ;  /* 0x800000ff02027221 */ /* 0x000fc80000010100 */
[----:B------:R-:W-:-:S07]  /*16e0*/  FFMA R17, R17, R2, R17 ;  /* 0x0000000211117223 */ /* 0x000fce0000000011 */
.L_x_5:
[----:B------:R-:W0:Y:S01]  /*16f0*/  LDCU.64 UR10, c[0x0][0x3a0] ;  /* 0x00007400ff0a77ac */ /* 0x000e220008000a00 */
[----:B------:R-:W-:Y:S01]  /*1700*/  MOV R3, 0xff800000 ;  /* 0xff80000000037802 */ /* 0x000fe20000000f00 */
[----:B------:R-:W-:Y:S01]  /*1710*/  IMAD.MOV.U32 R16, RZ, RZ, RZ ;  /* 0x000000ffff107224 */ /* 0x000fe200078e00ff */
[----:B0-----:R-:W-:-:S04]  /*1720*/  USHF.R.S32.HI UR8, URZ, 0x1f, UR11 ;  /* 0x0000001fff087899 */ /* 0x001fc8000801140b */
[----:B------:R-:W-:-:S04]  /*1730*/  ULEA.HI UR8, UR8, UR11, URZ, 0x4 ;  /* 0x0000000b08087291 */ /* 0x000fc8000f8f20ff */
[----:B------:R-:W-:Y:S02]  /*1740*/  ULEA.HI.SX32 UR9, UR8, 0xffffffff, 0x1c ;  /* 0xffffffff08097891 */ /* 0x000fe4000f8fe2ff */
[----:B------:R-:W-:Y:S02]  /*1750*/  USHF.R.S32.HI UR8, URZ, 0x1f, UR10 ;  /* 0x0000001fff087899 */ /* 0x000fe4000801140a */
[----:B------:R-:W-:Y:S02]  /*1760*/  UISETP.LT.AND UP0, UPT, UR9, 0x1, UPT ;  /* 0x000000010900788c */ /* 0x000fe4000bf01270 */
[----:B------:R-:W-:Y:S02]  /*1770*/  ULEA.HI UR8, UR8, UR10, URZ, 0x4 ;  /* 0x0000000a08087291 */ /* 0x000fe4000f8f20ff */
[----:B------:R-:W-:Y:S02]  /*1780*/  USEL UR9, UR9, 0x1, !UP0 ;  /* 0x0000000109097887 */ /* 0x000fe4000c000000 */
[----:B------:R-:W-:-:S02]  /*1790*/  USHF.R.S32.HI UR14, URZ, 0x4, UR8 ;  /* 0x00000004ff0e7899 */ /* 0x000fc40008011408 */
[----:B------:R-:W-:-:S12]  /*17a0*/  UIADD3 UR17, UPT, UPT, -UR9, URZ, URZ ;  /* 0x000000ff09117290 */ /* 0x000fd8000fffe1ff */
.L_x_33:
[----:B0-----:R-:W0:Y:S01]  /*17b0*/  S2R R0, SR_TID.X ;  /* 0x0000000000007919 */ /* 0x001e220000002100 */
[----:B------:R-:W1:Y:S01]  /*17c0*/  LDC.64 R34, c[0x0][0x388] ;  /* 0x0000e200ff227b82 */ /* 0x000e620000000a00 */
[----:B------:R-:W2:Y:S01]  /*17d0*/  LDCU UR21, c[0x0][0x3a4] ;  /* 0x00007480ff1577ac */ /* 0x000ea20008000800 */
[C---:B------:R-:W-:Y:S01]  /*17e0*/  LEA R53, R22.reuse, R33, 0x4 ;  /* 0x0000002116357211 */ /* 0x040fe200078e20ff */
[C---:B------:R-:W-:Y:S01]  /*17f0*/  IMAD R28, R22.reuse, 0x10, R29 ;  /* 0x00000010161c7824 */ /* 0x040fe200078e021d */
[C---:B------:R-:W-:Y:S01]  /*1800*/  LEA R26, R22.reuse, R31, 0x4 ;  /* 0x0000001f161a7211 */ /* 0x040fe200078e20ff */
[C---:B------:R-:W-:Y:S01]  /*1810*/  IMAD R36, R22.reuse, 0x10, R23 ;  /* 0x0000001016247824 */ /* 0x040fe200078e0217 */
[C---:B------:R-:W-:Y:S02]  /*1820*/  LEA R30, R22.reuse, R27, 0x4 ;  /* 0x0000001b161e7211 */ /* 0x040fe400078e20ff */
[C---:B------:R-:W-:Y:S02]  /*1830*/  LEA R32, R22.reuse, R25, 0x4 ;  /* 0x0000001916207211 */ /* 0x040fe400078e20ff */
[----:B------:R-:W-:-:S02]  /*1840*/  LEA R50, R22, R21, 0x4 ;  /* 0x0000001516327211 */ /* 0x000fc400078e20ff */
[----:B------:R-:W-:Y:S02]  /*1850*/  LEA R51, R22, R19, 0x4 ;  /* 0x0000001316337211 */ /* 0x000fe400078e20ff */
[----:B0-----:R-:W-:-:S05]  /*1860*/  LOP3.LUT R5, R0, 0xf, RZ, 0xc0, !PT ;  /* 0x0000000f00057812 */ /* 0x001fca00078ec0ff */
[--C-:B--2---:R-:W-:Y:S02]  /*1870*/  IMAD R53, R53, UR21, R5.reuse ;  /* 0x0000001535357c24 */ /* 0x104fe4000f8e0205 */
[--C-:B------:R-:W-:Y:S02]  /*1880*/  IMAD R26, R26, UR21, R5.reuse ;  /* 0x000000151a1a7c24 */ /* 0x100fe4000f8e0205 */
[--C-:B------:R-:W-:Y:S02]  /*1890*/  IMAD R28, R28, UR21, R5.reuse ;  /* 0x000000151c1c7c24 */ /* 0x100fe4000f8e0205 */
[--C-:B------:R-:W-:Y:S02]  /*18a0*/  IMAD R30, R30, UR21, R5.reuse ;  /* 0x000000151e1e7c24 */ /* 0x100fe4000f8e0205 */
[----:B------:R-:W-:Y:S02]  /*18b0*/  IMAD R32, R32, UR21, R5 ;  /* 0x0000001520207c24 */ /* 0x000fe4000f8e0205 */
[----:B-1----:R-:W-:-:S04]  /*18c0*/  IMAD.WIDE R40, R53, 0x2, R34 ;  /* 0x0000000235287825 */ /* 0x002fc800078e0222 */
[----:B------:R-:W-:Y:S02]  /*18d0*/  IMAD.WIDE R38, R26, 0x2, R34 ;  /* 0x000000021a267825 */ /* 0x000fe400078e0222 */
[----:B------:R-:W2:Y:S02]  /*18e0*/  LDG.E.U16 R40, desc[UR18][R40.64] ;  /* 0x0000001228287981 */ /* 0x000ea4000c1e1500 */
[--C-:B------:R-:W-:Y:S02]  /*18f0*/  IMAD R36, R36, UR21, R5.reuse ;  /* 0x0000001524247c24 */ /* 0x100fe4000f8e0205 */
[--C-:B------:R-:W-:Y:S01]  /*1900*/  IMAD R50, R50, UR21, R5.reuse ;  /* 0x0000001532327c24 */ /* 0x100fe2000f8e0205 */
[----:B------:R0:W3:Y:S01]  /*1910*/  LDG.E.U16 R38, desc[UR18][R38.64] ;  /* 0x0000001226267981 */ /* 0x0000e2000c1e1500 */
[----:B------:R-:W-:Y:S02]  /*1920*/  IMAD R51, R51, UR21, R5 ;  /* 0x0000001533337c24 */ /* 0x000fe4000f8e0205 */
[----:B------:R-:W-:-:S04]  /*1930*/  IMAD.WIDE R12, R28, 0x2, R34 ;  /* 0x000000021c0c7825 */ /* 0x000fc800078e0222 */
[--C-:B------:R-:W-:Y:S02]  /*1940*/  IMAD.WIDE R4, R30, 0x2, R34.reuse ;  /* 0x000000021e047825 */ /* 0x100fe400078e0222 */
[----:B------:R-:W4:Y:S02]  /*1950*/  LDG.E.U16 R12, desc[UR18][R12.64] ;  /* 0x000000120c0c7981 */ /* 0x000f24000c1e1500 */
[--C-:B------:R-:W-:Y:S02]  /*1960*/  IMAD.WIDE R6, R32, 0x2, R34.reuse ;  /* 0x0000000220067825 */ /* 0x100fe400078e0222 */
[----:B------:R1:W5:Y:S02]  /*1970*/  LDG.E.U16 R4, desc[UR18][R4.64] ;  /* 0x0000001204047981 */ /* 0x000364000c1e1500 */
[--C-:B------:R-:W-:Y:S02]  /*1980*/  IMAD.WIDE R10, R36, 0x2, R34.reuse ;  /* 0x00000002240a7825 */ /* 0x100fe400078e0222 */
[----:B------:R-:W5:Y:S02]  /*1990*/  LDG.E.U16 R6, desc[UR18][R6.64] ;  /* 0x0000001206067981 */ /* 0x000f64000c1e1500 */
[----:B------:R-:W-:-:S02]  /*19a0*/  IMAD.WIDE R8, R50, 0x2, R34 ;  /* 0x0000000232087825 */ /* 0x000fc400078e0222 */
[----:B------:R-:W5:Y:S02]  /*19b0*/  LDG.E.U16 R0, desc[UR18][R10.64] ;  /* 0x000000120a007981 */ /* 0x000f64000c1e1500 */
[----:B------:R-:W-:Y:S02]  /*19c0*/  IMAD.WIDE R14, R51, 0x2, R34 ;  /* 0x00000002330e7825 */ /* 0x000fe400078e0222 */
[----:B------:R-:W5:Y:S04]  /*19d0*/  LDG.E.U16 R2, desc[UR18][R8.64] ;  /* 0x0000001208027981 */ /* 0x000f68000c1e1500 */
[----:B------:R1:W5:Y:S01]  /*19e0*/  LDG.E.U16 R14, desc[UR18][R14.64] ;  /* 0x000000120e0e7981 */ /* 0x000362000c1e1500 */
[--C-:B0-----:R-:W-:Y:S01]  /*19f0*/  IMAD R39, R33, 0x20, R18.reuse ;  /* 0x0000002021277824 */ /* 0x101fe200078e0212 */
[-C--:B------:R-:W-:Y:S01]  /*1a00*/  LEA R41, R31, R18.reuse, 0x5 ;  /* 0x000000121f297211 */ /* 0x080fe200078e28ff */
[----:B-1----:R-:W-:Y:S01]  /*1a10*/  IMAD R5, R27, 0x20, R18 ;  /* 0x000000201b057824 */ /* 0x002fe200078e0212 */
[----:B------:R-:W-:-:S02]  /*1a20*/  LEA R13, R29, R18, 0x5 ;  /* 0x000000121d0d7211 */ /* 0x000fc400078e28ff */
[-C--:B------:R-:W-:Y:S01]  /*1a30*/  LEA R43, R25, R18.reuse, 0x5 ;  /* 0x00000012192b7211 */ /* 0x080fe200078e28ff */
[----:B------:R-:W-:Y:S01]  /*1a40*/  IMAD R47, R21, 0x20, R18 ;  /* 0x00000020152f7824 */ /* 0x000fe200078e0212 */
[-C--:B------:R-:W-:Y:S02]  /*1a50*/  LEA R45, R23, R18.reuse, 0x5 ;  /* 0x00000012172d7211 */ /* 0x080fe400078e28ff */
[----:B------:R-:W-:Y:S01]  /*1a60*/  LEA R15, R19, R18, 0x5 ;  /* 0x00000012130f7211 */ /* 0x000fe200078e28ff */
[----:B------:R-:W-:Y:S01]  /*1a70*/  UISETP.GE.AND UP0, UPT, UR21, 0x20, UPT ;  /* 0x000000201500788c */ /* 0x000fe2000bf06270 */
[----:B------:R-:W-:Y:S02]  /*1a80*/  CS2R R10, SRZ ;  /* 0x00000000000a7805 */ /* 0x000fe4000001ff00 */
[----:B------:R-:W-:Y:S01]  /*1a90*/  CS2R R8, SRZ ;  /* 0x0000000000087805 */ /* 0x000fe2000001ff00 */
[----:B--2---:R-:W-:Y:S04]  /*1aa0*/  STS.U16 [R39], R40 ;  /* 0x0000002827007388 */ /* 0x004fe80000000400 */
[----:B---3--:R-:W-:Y:S04]  /*1ab0*/  STS.U16 [R41], R38 ;  /* 0x0000002629007388 */ /* 0x008fe80000000400 */
[----:B----4-:R-:W-:Y:S04]  /*1ac0*/  STS.U16 [R13], R12 ;  /* 0x0000000c0d007388 */ /* 0x010fe80000000400 */
[----:B-----5:R-:W-:Y:S04]  /*1ad0*/  STS.U16 [R5], R4 ;  /* 0x0000000405007388 */ /* 0x020fe80000000400 */
[----:B------:R0:W-:Y:S04]  /*1ae0*/  STS.U16 [R43], R6 ;  /* 0x000000062b007388 */ /* 0x0001e80000000400 */
[----:B------:R1:W-:Y:S04]  /*1af0*/  STS.U16 [R45], R0 ;  /* 0x000000002d007388 */ /* 0x0003e80000000400 */
[----:B------:R1:W-:Y:S04]  /*1b00*/  STS.U16 [R47], R2 ;  /* 0x000000022f007388 */ /* 0x0003e80000000400 */
[----:B------:R1:W-:Y:S01]  /*1b10*/  STS.U16 [R15], R14 ;  /* 0x0000000e0f007388 */ /* 0x0003e20000000400 */
[----:B0-----:R-:W-:-:S02]  /*1b20*/  CS2R R6, SRZ ;  /* 0x0000000000067805 */ /* 0x001fc4000001ff00 */
[----:B------:R-:W-:Y:S01]  /*1b30*/  CS2R R4, SRZ ;  /* 0x0000000000047805 */ /* 0x000fe2000001ff00 */
[----:B------:R-:W-:Y:S06]  /*1b40*/  BRA.U !UP0, `(.L_x_6) ;  /* 0x0000000508687547 */ /* 0x000fec000b800000 */
[----:B------:R-:W0:Y:S01]  /*1b50*/  S2R R11, SR_LANEID ;  /* 0x00000000000b7919 */ /* 0x000e220000000000 */
[----:B------:R-:W2:Y:S01]  /*1b60*/  S2UR UR9, SR_CgaCtaId ;  /* 0x00000000000979c3 */ /* 0x000ea20000008800 */
[----:B------:R-:W-:Y:S01]  /*1b70*/  MOV R39, RZ ;  /* 0x000000ff00277202 */ /* 0x000fe20000000f00 */
[----:B------:R-:W-:Y:S01]  /*1b80*/  UMOV UR8, 0x400 ;  /* 0x0000040000087882 */ /* 0x000fe20000000000 */
[----:B------:R-:W-:Y:S01]  /*1b90*/  IMAD.MOV.U32 R24, RZ, RZ, RZ ;  /* 0x000000ffff187224 */ /* 0x000fe200078e00ff */
[----:B------:R-:W-:-:S04]  /*1ba0*/  UMOV UR13, UR17 ;  /* 0x00000011000d7c82 */ /* 0x000fc80008000000 */
[----:B------:R-:W3:Y:S01]  /*1bb0*/  S2UR UR11, SR_SWINHI ;  /* 0x00000000000b79c3 */ /* 0x000ee20000002f00 */
[----:B--2---:R-:W-:Y:S02]  /*1bc0*/  ULEA UR10, UR9, UR8, 0x18 ;  /* 0x00000008090a7291 */ /* 0x004fe4000f8ec0ff */
[----:B------:R-:W-:-:S04]  /*1bd0*/  UIADD3 UR8, UPT, UPT, UR8, 0x4100, URZ ;  /* 0x0000410008087890 */ /* 0x000fc8000fffe0ff */
[----:B------:R-:W-:Y:S01]  /*1be0*/  ULEA UR20, UR9, UR8, 0x18 ;  /* 0x0000000809147291 */ /* 0x000fe2000f8ec0ff */
[----:B0-----:R-:W-:Y:S02]  /*1bf0*/  LOP3.LUT R38, R11, 0x3, RZ, 0xc0, !PT ;  /* 0x000000030b267812 */ /* 0x001fe400078ec0ff */
[----:B------:R-:W-:Y:S01]  /*1c00*/  SHF.R.U32.HI R11, RZ, 0x2, R11 ;  /* 0x00000002ff0b7819 */ /* 0x000fe2000001160b */
[----:B------:R-:W-:Y:S01]  /*1c10*/  UMOV UR8, UR10 ;  /* 0x0000000a00087c82 */ /* 0x000fe20008000000 */
[----:B---3--:R-:W-:Y:S01]  /*1c20*/  UMOV UR9, UR11 ;  /* 0x0000000b00097c82 */ /* 0x008fe20008000000 */
[----:B------:R-:W-:Y:S01]  /*1c30*/  UMOV UR15, UR8 ;  /* 0x00000008000f7c82 */ /* 0x000fe20008000000 */
[----:B------:R-:W-:Y:S01]  /*1c40*/  UMOV UR16, UR9 ;  /* 0x0000000900107c82 */ /* 0x000fe20008000000 */
[----:B-1----:R-:W-:Y:S01]  /*1c50*/  IMAD.WIDE.U32 R46, R11, 0x104, R38 ;  /* 0x000001040b2e7825 */ /* 0x002fe200078e0026 */
[----:B------:R-:W-:Y:S01]  /*1c60*/  UMOV UR8, UR20 ;  /* 0x0000001400087c82 */ /* 0x000fe20008000000 */
[----:B------:R-:W-:-:S02]  /*1c70*/  UMOV UR9, UR11 ;  /* 0x0000000b00097c82 */ /* 0x000fc40008000000 */
[----:B------:R-:W-:Y:S01]  /*1c80*/  IMAD.WIDE.U32 R38, R11, 0x8, R38 ;  /* 0x000000080b267825 */ /* 0x000fe200078e0026 */
[----:B------:R-:W-:Y:S02]  /*1c90*/  MOV R11, RZ ;  /* 0x000000ff000b7202 */ /* 0x000fe40000000f00 */
[----:B------:R-:W-:Y:S02]  /*1ca0*/  SHF.L.U64.HI R2, R46, 0x2, R47 ;  /* 0x000000022e027819 */ /* 0x000fe4000001022f */
[----:B------:R-:W-:-:S07]  /*1cb0*/  SHF.L.U64.HI R0, R38, 0x2, R39 ;  /* 0x0000000226007819 */ /* 0x000fce0000010227 */
.L_x_7:
[----:B------:R-:W-:Y:S01]  /*1cc0*/  BAR.SYNC.DEFER_BLOCKING 0x0 ;  /* 0x0000000000007b1d */ /* 0x000fe20000010000 */
[----:B------:R-:W-:Y:S01]  /*1cd0*/  IADD3 R53, PT, PT, R53, 0x10, RZ ;  /* 0x0000001035357810 */ /* 0x000fe20007ffe0ff */
[----:B------:R-:W-:-:S04]  /*1ce0*/  VIADD R26, R26, 0x10 ;  /* 0x000000101a1a7836 */ /* 0x000fc80000000000 */
[----:B------:R-:W-:-:S04]  /*1cf0*/  IMAD.WIDE.U32 R12, R53, 0x2, R34 ;  /* 0x00000002350c7825 */ /* 0x000fc800078e0022 */
[----:B------:R-:W-:Y:S02]  /*1d00*/  IMAD.WIDE.U32 R40, R26, 0x2, R34 ;  /* 0x000000021a287825 */ /* 0x000fe400078e0022 */
[----:B------:R-:W2:Y:S04]  /*1d10*/  LDG.E.U16 R12, desc[UR18][R12.64] ;  /* 0x000000120c0c7981 */ /* 0x000ea8000c1e1500 */
[----:B------:R0:W3:Y:S01]  /*1d20*/  LDG.E.U16 R41, desc[UR18][R40.64] ;  /* 0x0000001228297981 */ /* 0x0000e2000c1e1500 */
[----:B------:R-:W-:Y:S02]  /*1d30*/  SHF.L.U32 R45, R24, 0x9, RZ ;  /* 0x00000009182d7819 */ /* 0x000fe400000006ff */
[----:B------:R-:W-:Y:S02]  /*1d40*/  IADD3 R28, PT, PT, R28, 0x10, RZ ;  /* 0x000000101c1c7810 */ /* 0x000fe40007ffe0ff */
[----:B------:R-:W-:-:S02]  /*1d50*/  LOP3.LUT R15, R45, 0x200, RZ, 0xc, !PT ;  /* 0x000002002d0f7812 */ /* 0x000fc400078e0cff */
[----:B------:R-:W-:-:S03]  /*1d60*/  IADD3 R30, PT, PT, R30, 0x10, RZ ;  /* 0x000000101e1e7810 */ /* 0x000fc60007ffe0ff */
[----:B------:R-:W-:Y:S01]  /*1d70*/  IMAD.IADD R44, R18, 0x1, R15 ;  /* 0x00000001122c7824 */ /* 0x000fe200078e020f */
[----:B------:R-:W-:Y:S01]  /*1d80*/  IADD3 R32, PT, PT, R32, 0x10, RZ ;  /* 0x0000001020207810 */ /* 0x000fe20007ffe0ff */
[----:B------:R-:W-:-:S03]  /*1d90*/  IMAD.WIDE.U32 R14, R28, 0x2, R34 ;  /* 0x000000021c0e7825 */ /* 0x000fc600078e0022 */
[----:B------:R-:W-:Y:S01]  /*1da0*/  LEA R49, R33, R44, 0x5 ;  /* 0x0000002c21317211 */ /* 0x000fe200078e28ff */
[----:B------:R-:W-:Y:S01]  /*1db0*/  IMAD.WIDE.U32 R42, R32, 0x2, R34 ;  /* 0x00000002202a7825 */ /* 0x000fe200078e0022 */
[----:B------:R1:W4:Y:S01]  /*1dc0*/  LDG.E.U16 R52, desc[UR18][R14.64] ;  /* 0x000000120e347981 */ /* 0x000322000c1e1500 */
[----:B------:R-:W-:Y:S02]  /*1dd0*/  IADD3 R36, PT, PT, R36, 0x10, RZ ;  /* 0x0000001024247810 */ /* 0x000fe40007ffe0ff */
[----:B0-----:R-:W-:Y:S02]  /*1de0*/  IMAD R40, R31, 0x20, R44 ;  /* 0x000000201f287824 */ /* 0x001fe400078e022c */
[----:B------:R-:W-:Y:S01]  /*1df0*/  VIADD R50, R50, 0x10 ;  /* 0x0000001032327836 */ /* 0x000fe20000000000 */
[----:B------:R-:W5:Y:S01]  /*1e00*/  LDG.E.U16 R42, desc[UR18][R42.64] ;  /* 0x000000122a2a7981 */ /* 0x000f62000c1e1500 */
[----:B------:R-:W-:Y:S02]  /*1e10*/  IADD3 R51, PT, PT, R51, 0x10, RZ ;  /* 0x0000001033337810 */ /* 0x000fe40007ffe0ff */
[----:B-1----:R-:W-:-:S06]  /*1e20*/  IMAD.WIDE.U32 R14, R50, 0x2, R34 ;  /* 0x00000002320e7825 */ /* 0x002fcc00078e0022 */
[----:B------:R-:W5:Y:S04]  /*1e30*/  LDG.E.U16 R14, desc[UR18][R14.64] ;  /* 0x000000120e0e7981 */ /* 0x000f68000c1e1500 */
[----:B--2---:R0:W-:Y:S02]  /*1e40*/  STS.U16 [R49], R12 ;  /* 0x0000000c31007388 */ /* 0x0041e40000000400 */
[--C-:B0-----:R-:W-:Y:S02]  /*1e50*/  IMAD.WIDE.U32 R12, R30, 0x2, R34.reuse ;  /* 0x000000021e0c7825 */ /* 0x101fe400078e0022 */
[----:B---3--:R0:W-:Y:S04]  /*1e60*/  STS.U16 [R40], R41 ;  /* 0x0000002928007388 */ /* 0x0081e80000000400 */
[----:B------:R1:W2:Y:S01]  /*1e70*/  LDG.E.U16 R48, desc[UR18][R12.64] ;  /* 0x000000120c307981 */ /* 0x0002a2000c1e1500 */
[----:B0-----:R-:W-:-:S04]  /*1e80*/  IMAD.WIDE.U32 R40, R36, 0x2, R34 ;  /* 0x0000000224287825 */ /* 0x001fc800078e0022 */
[----:B-1----:R-:W-:Y:S01]  /*1e90*/  IMAD.WIDE.U32 R12, R51, 0x2, R34 ;  /* 0x00000002330c7825 */ /* 0x002fe200078e0022 */
[----:B------:R-:W3:Y:S05]  /*1ea0*/  LDG.E.U16 R43, desc[UR18][R40.64] ;  /* 0x00000012282b7981 */ /* 0x000eea000c1e1500 */
[----:B------:R0:W3:Y:S01]  /*1eb0*/  LDG.E.U16 R12, desc[UR18][R12.64] ;  /* 0x000000120c0c7981 */ /* 0x0000e2000c1e1500 */
[----:B------:R-:W-:Y:S01]  /*1ec0*/  IMAD R15, R27, 0x20, R44 ;  /* 0x000000201b0f7824 */ /* 0x000fe200078e022c */
[----:B------:R-:W-:Y:S02]  /*1ed0*/  LOP3.LUT R45, R45, 0x200, RZ, 0xc0, !PT ;  /* 0x000002002d2d7812 */ /* 0x000fe400078ec0ff */
[----:B0-----:R-:W-:-:S05]  /*1ee0*/  LEA R13, R29, R44, 0x5 ;  /* 0x0000002c1d0d7211 */ /* 0x001fca00078e28ff */
[----:B----4-:R0:W-:Y:S01]  /*1ef0*/  STS.U16 [R13], R52 ;  /* 0x000000340d007388 */ /* 0x0101e20000000400 */
[----:B------:R-:W-:Y:S01]  /*1f00*/  IADD3 R45, P1, PT, R45, UR8, RZ ;  /* 0x000000082d2d7c10 */ /* 0x000fe2000ff3e0ff */
[----:B------:R-:W-:Y:S01]  /*1f10*/  IMAD R41, R21, 0x20, R44 ;  /* 0x0000002015297824 */ /* 0x000fe200078e022c */
[-C--:B0-----:R-:W-:Y:S02]  /*1f20*/  LEA R52, R25, R44.reuse, 0x5 ;  /* 0x0000002c19347211 */ /* 0x081fe400078e28ff */
[----:B------:R-:W-:Y:S01]  /*1f30*/  LEA R13, R19, R44, 0x5 ;  /* 0x0000002c130d7211 */ /* 0x000fe200078e28ff */
[----:B--2---:R0:W-:Y:S04]  /*1f40*/  STS.U16 [R15], R48 ;  /* 0x000000300f007388 */ /* 0x0041e80000000400 */
[----:B-----5:R1:W-:Y:S01]  /*1f50*/  STS.U16 [R52], R42 ;  /* 0x0000002a34007388 */ /* 0x0203e20000000400 */
[----:B0-----:R-:W-:-:S02]  /*1f60*/  LEA R48, P0, R46, UR15, 0x2 ;  /* 0x0000000f2e307c11 */ /* 0x001fc4000f8010ff */
[----:B-1----:R-:W-:Y:S02]  /*1f70*/  LEA R42, R23, R44, 0x5 ;  /* 0x0000002c172a7211 */ /* 0x002fe400078e28ff */
[----:B------:R-:W-:Y:S02]  /*1f80*/  IADD3.X R49, PT, PT, R2, UR16, RZ, P0, !PT ;  /* 0x0000001002317c10 */ /* 0x000fe400087fe4ff */
[----:B------:R-:W-:Y:S01]  /*1f90*/  LEA R40, P0, R38, R45, 0x2 ;  /* 0x0000002d26287211 */ /* 0x000fe200078010ff */
[----:B---3--:R-:W-:Y:S04]  /*1fa0*/  STS.U16 [R42], R43 ;  /* 0x0000002b2a007388 */ /* 0x008fe80000000400 */
[----:B------:R0:W-:Y:S04]  /*1fb0*/  STS.U16 [R41], R14 ;  /* 0x0000000e29007388 */ /* 0x0001e80000000400 */
[----:B------:R1:W-:Y:S04]  /*1fc0*/  STS.U16 [R13], R12 ;  /* 0x0000000c0d007388 */ /* 0x0003e80000000400 */
[----:B------:R-:W2:Y:S01]  /*1fd0*/  LD.E R15, desc[UR18][R48.64+0x2090] ;  /* 0x00209012300f7980 */ /* 0x000ea2000c101900 */
[----:B0-----:R-:W-:-:S03]  /*1fe0*/  IADD3.X R41, PT, PT, R0, UR9, RZ, P0, P1 ;  /* 0x0000000900297c10 */ /* 0x001fc600087e24ff */
[----:B------:R-:W2:Y:S04]  /*1ff0*/  LD.E R14, desc[UR18][R48.64+0x10] ;  /* 0x00001012300e7980 */ /* 0x000ea8000c101900 */
[----:B-1----:R-:W2:Y:S04]  /*2000*/  LD.E R12, desc[UR18][R48.64] ;  /* 0x00000012300c7980 */ /* 0x002ea8000c101900 */
[----:B------:R-:W2:Y:S04]  /*2010*/  LD.E R13, desc[UR18][R48.64+0x2080] ;  /* 0x00208012300d7980 */ /* 0x000ea8000c101900 */
[----:B------:R-:W2:Y:S04]  /*2020*/  LD.E R42, desc[UR18][R40.64] ;  /* 0x00000012282a7980 */ /* 0x000ea8000c101900 */
[----:B------:R-:W2:Y:S04]  /*2030*/  LD.E R43, desc[UR18][R40.64+0x10] ;  /* 0x00001012282b7980 */ /* 0x000ea8000c101900 */
[----:B------:R-:W3:Y:S04]  /*2040*/  LD.E R44, desc[UR18][R40.64+0x100] ;  /* 0x00010012282c7980 */ /* 0x000ee8000c101900 */
[----:B------:R-:W3:Y:S01]  /*2050*/  LD.E R45, desc[UR18][R40.64+0x110] ;  /* 0x00011012282d7980 */ /* 0x000ee2000c101900 */
[----:B------:R-:W-:-:S02]  /*2060*/  UIADD3 UR15, UP0, UPT, UR15, 0x20, URZ ;  /* 0x000000200f0f7890 */ /* 0x000fc4000ff1e0ff */
[----:B------:R-:W-:Y:S02]  /*2070*/  UIADD3 UR13, UPT, UPT, UR13, 0x1, URZ ;  /* 0x000000010d0d7890 */ /* 0x000fe4000fffe0ff */
[----:B------:R-:W-:Y:S02]  /*2080*/  UIADD3.X UR16, UPT, UPT, URZ, UR16, URZ, UP0, !UPT ;  /* 0x00000010ff107290 */ /* 0x000fe400087fe4ff */
[----:B------:R-:W-:Y:S01]  /*2090*/  UISETP.NE.AND UP0, UPT, UR13, URZ, UPT ;  /* 0x000000ff0d00728c */ /* 0x000fe2000bf05270 */
[----:B------:R-:W-:Y:S01]  /*20a0*/  IADD3 R24, PT, PT, R24, 0x1, RZ ;  /* 0x0000000118187810 */ /* 0x000fe20007ffe0ff */
[C---:B--2---:R-:W-:Y:S08]  /*20b0*/  HMMA.16816.F32.BF16 R4, R12.reuse, R42, R4 ;  /* 0x0000002a0c04723c */ /* 0x044ff00000041804 */
[----:B---3--:R-:W-:Y:S01]  /*20c0*/  HMMA.16816.F32.BF16 R8, R12, R44, R8 ;  /* 0x0000002c0c08723c */ /* 0x008fe20000041808 */
[----:B------:R-:W-:-:S04]  /*20d0*/  NOP ;  /* 0x0000000000007918 */ /* 0x000fc80000000000 */
[----:B------:R-:W-:-:S15]  /*20e0*/  BRA.U UP0, `(.L_x_7) ;  /* 0xfffffff900f47547 */ /* 0x000fde000b83ffff */
.L_x_6:
[----:B-1----:R-:W0:Y:S01]  /*20f0*/  S2R R0, SR_LANEID ;  /* 0x0000000000007919 */ /* 0x002e220000000000 */
[----:B------:R-:W-:Y:S05]  /*2100*/  WARPSYNC.ALL ;  /* 0x0000000000007948 */ /* 0x000fea0003800000 */
[----:B------:R-:W1:Y:S01]  /*2110*/  S2UR UR11, SR_CgaCtaId ;  /* 0x00000000000b79c3 */ /* 0x000e620000008800 */
[----:B------:R-:W-:Y:S01]  /*2120*/  UMOV UR10, 0x400 ;  /* 0x00000400000a7882 */ /* 0x000fe20000000000 */
[----:B------:R-:W-:Y:S01]  /*2130*/  IMAD.MOV.U32 R13, RZ, RZ, RZ ;  /* 0x000000ffff0d7224 */ /* 0x000fe200078e00ff */
[----:B------:R-:W-:-:S05]  /*2140*/  UIADD3 UR10, UPT, UPT, UR10, 0x4100, URZ ;  /* 0x000041000a0a7890 */ /* 0x000fca000fffe0ff */
[----:B------:R-:W2:Y:S01]  /*2150*/  S2UR UR20, SR_SWINHI ;  /* 0x00000000001479c3 */ /* 0x000ea20000002f00 */
[----:B-1----:R-:W-:Y:S01]  /*2160*/  ULEA UR10, UR11, UR10, 0x18 ;  /* 0x0000000a0b0a7291 */ /* 0x002fe2000f8ec0ff */
[----:B0-----:R-:W-:Y:S02]  /*2170*/  LOP3.LUT R12, R0, 0x3, RZ, 0xc0, !PT ;  /* 0x00000003000c7812 */ /* 0x001fe400078ec0ff */
[----:B------:R-:W-:-:S04]  /*2180*/  SHF.R.U32.HI R15, RZ, 0x2, R0 ;  /* 0x00000002ff0f7819 */ /* 0x000fc80000011600 */
[----:B------:R-:W-:Y:S01]  /*2190*/  UMOV UR10, UR10 ;  /* 0x0000000a000a7c82 */ /* 0x000fe20008000000 */
[----:B--2---:R-:W-:Y:S01]  /*21a0*/  UMOV UR11, UR20 ;  /* 0x00000014000b7c82 */ /* 0x004fe20008000000 */
[----:B------:R-:W-:Y:S01]  /*21b0*/  IMAD.WIDE.U32 R34, R15, 0x104, R12 ;  /* 0x000001040f227825 */ /* 0x000fe200078e000c */
[----:B------:R-:W-:-:S03]  /*21c0*/  UIMAD.WIDE UR10, UR12, 0x200, UR10 ;  /* 0x000002000c0a78a5 */ /* 0x000fc6000f8e020a */
[----:B------:R-:W-:Y:S01]  /*21d0*/  IMAD.WIDE.U32 R12, R15, 0x8, R12 ;  /* 0x000000080f0c7825 */ /* 0x000fe200078e000c */
[----:B------:R-:W-:-:S04]  /*21e0*/  LEA R38, P0, R34, UR4, 0x2 ;  /* 0x0000000422267c11 */ /* 0x000fc8000f8010ff */
[----:B------:R-:W-:Y:S02]  /*21f0*/  LEA.HI.X R39, R34, UR5, R35, 0x2, P0 ;  /* 0x0000000522277c11 */ /* 0x000fe400080f1423 */
[----:B------:R-:W-:-:S03]  /*2200*/  LEA R40, P0, R12, UR10, 0x2 ;  /* 0x0000000a0c287c11 */ /* 0x000fc6000f8010ff */
[----:B------:R-:W2:Y:S01]  /*2210*/  LD.E R14, desc[UR18][R38.64+0x10] ;  /* 0x00001012260e7980 */ /* 0x000ea2000c101900 */
[----:B------:R-:W-:-:S03]  /*2220*/  LEA.HI.X R41, R12, UR11, R13, 0x2, P0 ;  /* 0x0000000b0c297c11 */ /* 0x000fc600080f140d */
[----:B------:R-:W2:Y:S04]  /*2230*/  LD.E R12, desc[UR18][R38.64] ;  /* 0x00000012260c7980 */ /* 0x000ea8000c101900 */
[----:B------:R-:W2:Y:S04]  /*2240*/  LD.E R13, desc[UR18][R38.64+0x2080] ;  /* 0x00208012260d7980 */ /* 0x000ea8000c101900 */
[----:B------:R-:W2:Y:S04]  /*2250*/  LD.E R15, desc[UR18][R38.64+0x2090] ;  /* 0x00209012260f7980 */ /* 0x000ea8000c101900 */
[----:B------:R-:W2:Y:S04]  /*2260*/  LD.E R42, desc[UR18][R40.64+0x100] ;  /* 0x00010012282a7980 */ /* 0x000ea8000c101900 */
[----:B------:R-:W2:Y:S04]  /*2270*/  LD.E R43, desc[UR18][R40.64+0x110] ;  /* 0x00011012282b7980 */ /* 0x000ea8000c101900 */
[----:B------:R-:W3:Y:S04]  /*2280*/  LD.E R34, desc[UR18][R40.64] ;  /* 0x0000001228227980 */ /* 0x000ee8000c101900 */
[----:B------:R0:W3:Y:S01]  /*2290*/  LD.E R35, desc[UR18][R40.64+0x10] ;  /* 0x0000101228237980 */ /* 0x0000e2000c101900 */
[----:B------:R-:W1:Y:S02]  /*22a0*/  S2R R24, SR_TID.X ;  /* 0x0000000000187919 */ /* 0x000e640000002100 */
[----:B-1----:R-:W-:-:S02]  /*22b0*/  LOP3.LUT R0, R24, 0x3fc, RZ, 0xc0, !PT ;  /* 0x000003fc18007812 */ /* 0x002fc400078ec0ff */
[----:B0-----:R-:W-:Y:S01]  /*22c0*/  LOP3.LUT R40, R24, 0xf, RZ, 0xc0, !PT ;  /* 0x0000000f18287812 */ /* 0x001fe200078ec0ff */
[C---:B--2---:R-:W-:Y:S08]  /*22d0*/  HMMA.16816.F32.BF16 R8, R12.reuse, R42, R8 ;  /* 0x0000002a0c08723c */ /* 0x044ff00000041808 */
[----:B---3--:R-:W-:Y:S01]  /*22e0*/  HMMA.16816.F32.BF16 R4, R12, R34, R4 ;  /* 0x000000220c04723c */ /* 0x008fe20000041804 */
[----:B------:R-:W-:-:S04]  /*22f0*/  MOV R13, 0xf ;  /* 0x0000000f000d7802 */ /* 0x000fc80000000f00 */
[----:B------:R-:W-:-:S04]  /*2300*/  SHF.L.U32 R0, R13, R0, RZ ;  /* 0x000000000d007219 */ /* 0x000fc800000006ff */
[----:B------:R-:W-:Y:S05]  /*2310*/  WARPSYNC R0 ;  /* 0x0000000000007348 */ /* 0x000fea0003800000 */
[----:B------:R-:W0:Y:S08]  /*2320*/  MATCH.ANY R13, R0 ;  /* 0x00000000000d73a1 */ /* 0x000e3000000e8000 */
[----:B------:R-:W1:Y:S01]  /*2330*/  REDUX.OR UR10, R0 ;  /* 0x00000000000a73c4 */ /* 0x000e620000004000 */
[-C--:B------:R-:W-:Y:S01]  /*2340*/  FMUL R15, R8, R17.reuse ;  /* 0x00000011080f7220 */ /* 0x080fe20000400000 */
[-C--:B------:R-:W-:Y:S01]  /*2350*/  FMUL R9, R9, R17.reuse ;  /* 0x0000001109097220 */ /* 0x080fe20000400000 */
[----:B------:R-:W-:Y:S01]  /*2360*/  VOTEU.ANY UR11, UPT, PT ;  /* 0x00000000000b7886 */ /* 0x000fe200038e0100 */
[-C--:B------:R-:W-:Y:S01]  /*2370*/  FMUL R41, R4, R17.reuse ;  /* 0x0000001104297220 */ /* 0x080fe20000400000 */
[----:B------:R-:W-:-:S02]  /*2380*/  FMUL R39, R5, R17 ;  /* 0x0000001105277220 */ /* 0x000fc40000400000 */
[----:B------:R-:W-:Y:S01]  /*2390*/  FMNMX R2, R15, R9, !PT ;  /* 0x000000090f027209 */ /* 0x000fe20007800000 */
[-C--:B------:R-:W-:Y:S01]  /*23a0*/  FMUL R5, R10, R17.reuse ;  /* 0x000000110a057220 */ /* 0x080fe20000400000 */
[----:B------:R-:W-:Y:S02]  /*23b0*/  FMUL R11, R11, R17 ;  /* 0x000000110b0b7220 */ /* 0x000fe40000400000 */
[----:B------:R-:W-:Y:S01]  /*23c0*/  FMNMX3 R35, R41, R39, R2, !PT ;  /* 0x0000002729237276 */ /* 0x000fe20007800002 */
[-C--:B------:R-:W-:Y:S01]  /*23d0*/  FMUL R7, R7, R17.reuse ;  /* 0x0000001107077220 */ /* 0x080fe20000400000 */
[----:B0-----:R-:W-:Y:S01]  /*23e0*/  LOP3.LUT P1, RZ, R0, UR11, R13, 0x40, !PT ;  /* 0x0000000b00ff7c12 */ /* 0x001fe2000f82400d */
[----:B------:R-:W-:Y:S01]  /*23f0*/  FMUL R13, R6, R17 ;  /* 0x00000011060d7220 */ /* 0x000fe20000400000 */
[----:B------:R-:W-:Y:S01]  /*2400*/  IADD3 R4, PT, PT, R40, UR7, RZ ;  /* 0x0000000728047c10 */ /* 0x000fe2000fffe0ff */
[----:B------:R0:W2:Y:S01]  /*2410*/  SHFL.BFLY PT, R8, R35, 0x1, 0x1f ;  /* 0x0c201f0023087f89 */ /* 0x0000a200000e0000 */
[----:B------:R-:W-:-:S02]  /*2420*/  FMNMX R2, R5, R11, !PT ;  /* 0x0000000b05027209 */ /* 0x000fc40007800000 */
[----:B------:R-:W-:Y:S02]  /*2430*/  ISETP.GE.AND P0, PT, R4, UR21, PT ;  /* 0x0000001504007c0c */ /* 0x000fe4000bf06270 */
[----:B------:R-:W-:-:S05]  /*2440*/  FMNMX3 R43, R13, R7, R2, !PT ;  /* 0x000000070d2b7276 */ /* 0x000fca0007800002 */
[----:B01----:R-:W-:Y:S06]  /*2450*/  @!P1 BRA.DIV UR10, `(.L_x_8) ;  /* 0x000000220a509947 */ /* 0x003fec000b800000 */
[----:B------:R-:W0:Y:S01]  /*2460*/  SHFL.BFLY PT, R2, R43, 0x1, 0x1f ;  /* 0x0c201f002b027f89 */ /* 0x000e2200000e0000 */
[----:B--2---:R-:W-:Y:S02]  /*2470*/  FMNMX R45, R35, R8, !PT ;  /* 0x00000008232d7209 */ /* 0x004fe40007800000 */
[----:B------:R-:W-:-:S03]  /*2480*/  MOV R8, 0x437c0000 ;  /* 0x437c000000087802 */ /* 0x000fc60000000f00 */
[----:B------:R-:W1:Y:S01]  /*2490*/  SHFL.BFLY PT, R6, R45, 0x2, 0x1f ;  /* 0x0c401f002d067f89 */ /* 0x000e6200000e0000 */
[----:B0-----:R-:W-:-:S05]  /*24a0*/  FMNMX R35, R43, R2, !PT ;  /* 0x000000022b237209 */ /* 0x001fca0007800000 */
[----:B------:R-:W0:Y:S01]  /*24b0*/  SHFL.BFLY PT, R10, R35, 0x2, 0x1f ;  /* 0x0c401f00230a7f89 */ /* 0x000e2200000e0000 */
[----:B-1----:R-:W-:Y:S01]  /*24c0*/  FMNMX R2, R45, R6, !PT ;  /* 0x000000062d027209 */ /* 0x002fe20007800000 */
[----:B------:R-:W-:-:S04]  /*24d0*/  IMAD.MOV.U32 R6, RZ, RZ, 0x3bbb989d ;  /* 0x3bbb989dff067424 */ /* 0x000fc800078e00ff */
[--C-:B------:R-:W-:Y:S01]  /*24e0*/  FADD R41, R41, -R2.reuse ;  /* 0x8000000229297221 */ /* 0x100fe20000000000 */
[--C-:B------:R-:W-:Y:S01]  /*24f0*/  FADD R39, R39, -R2.reuse ;  /* 0x8000000227277221 */ /* 0x100fe20000000000 */
[----:B------:R-:W-:Y:S02]  /*2500*/  FADD R15, R15, -R2 ;  /* 0x800000020f0f7221 */ /* 0x000fe40000000000 */
[-C--:B------:R-:W-:Y:S01]  /*2510*/  FFMA.SAT R47, R41, R6.reuse, 0.5 ;  /* 0x3f000000292f7423 */ /* 0x080fe20000002006 */
[----:B------:R-:W-:-:S03]  /*2520*/  FFMA.SAT R43, R39, R6, 0.5 ;  /* 0x3f000000272b7423 */ /* 0x000fc60000002006 */
[-C--:B------:R-:W-:Y:S01]  /*2530*/  FFMA.RM R12, R47, R8.reuse, 12582913 ;  /* 0x4b4000012f0c7423 */ /* 0x080fe20000004008 */
[----:B------:R-:W-:Y:S01]  /*2540*/  FFMA.RM R14, R43, R8, 12582913 ;  /* 0x4b4000012b0e7423 */ /* 0x000fe20000004008 */
[----:B------:R-:W-:Y:S02]  /*2550*/  FFMA.SAT R43, R15, R6, 0.5 ;  /* 0x3f0000000f2b7423 */ /* 0x000fe40000002006 */
[----:B------:R-:W-:Y:S01]  /*2560*/  FADD R26, R12, -12583039 ;  /* 0xcb40007f0c1a7421 */ /* 0x000fe20000000000 */
[C---:B------:R-:W-:Y:S01]  /*2570*/  FADD R28, R14.reuse, -12583039 ;  /* 0xcb40007f0e1c7421 */ /* 0x040fe20000000000 */
[----:B------:R-:W-:Y:S02]  /*2580*/  IMAD.SHL.U32 R14, R14, 0x800000, RZ ;  /* 0x008000000e0e7824 */ /* 0x000fe400078e00ff */
[----:B------:R-:W-:Y:S01]  /*2590*/  FFMA R26, R41, 1.4426950216293334961, -R26 ;  /* 0x3fb8aa3b291a7823 */ /* 0x000fe2000000081a */
[----:B------:R-:W-:Y:S01]  /*25a0*/  FFMA R28, R39, 1.4426950216293334961, -R28 ;  /* 0x3fb8aa3b271c7823 */ /* 0x000fe2000000081c */
[----:B0-----:R-:W-:Y:S01]  /*25b0*/  FMNMX R10, R35, R10, !PT ;  /* 0x0000000a230a7209 */ /* 0x001fe20007800000 */
[----:B------:R-:W-:Y:S01]  /*25c0*/  FADD R35, R9, -R2 ;  /* 0x8000000209237221 */ /* 0x000fe20000000000 */
[----:B------:R-:W-:Y:S01]  /*25d0*/  FFMA.RM R9, R43, R8, 12582913 ;  /* 0x4b4000012b097423 */ /* 0x000fe20000004008 */
[----:B------:R-:W-:Y:S01]  /*25e0*/  FFMA R26, R41, 1.925963033500011079e-08, R26 ;  /* 0x32a57060291a7823 */ /* 0x000fe2000000001a */
[----:B------:R-:W-:Y:S01]  /*25f0*/  FFMA R28, R39, 1.925963033500011079e-08, R28 ;  /* 0x32a57060271c7823 */ /* 0x000fe2000000001c */
[----:B------:R-:W-:Y:S01]  /*2600*/  FFMA.SAT R41, R35, R6, 0.5 ;  /* 0x3f00000023297423 */ /* 0x000fe20000002006 */
[----:B------:R-:W-:Y:S01]  /*2610*/  FADD R30, R9, -12583039 ;  /* 0xcb40007f091e7421 */ /* 0x000fe20000000000 */
[--C-:B------:R-:W-:Y:S01]  /*2620*/  FADD R39, R13, -R10.reuse ;  /* 0x8000000a0d277221 */ /* 0x100fe20000000000 */
[----:B------:R-:W-:Y:S01]  /*2630*/  FADD R43, R7, -R10 ;  /* 0x8000000a072b7221 */ /* 0x000fe20000000000 */
[----:B------:R-:W-:Y:S01]  /*2640*/  FFMA.RM R13, R41, R8, 12582913 ;  /* 0x4b400001290d7423 */ /* 0x000fe20000004008 */
[----:B------:R-:W-:Y:S01]  /*2650*/  FFMA R30, R15, 1.4426950216293334961, -R30 ;  /* 0x3fb8aa3b0f1e7823 */ /* 0x000fe2000000081e */
[-C--:B------:R-:W-:Y:S01]  /*2660*/  FFMA.SAT R41, R39, R6.reuse, 0.5 ;  /* 0x3f00000027297423 */ /* 0x080fe20000002006 */
[----:B------:R-:W-:Y:S01]  /*2670*/  FFMA.SAT R49, R43, R6, 0.5 ;  /* 0x3f0000002b317423 */ /* 0x000fe20000002006 */
[----:B------:R-:W-:Y:S01]  /*2680*/  FADD R32, R13, -12583039 ;  /* 0xcb40007f0d207421 */ /* 0x000fe20000000000 */
[----:B------:R-:W-:Y:S01]  /*2690*/  FFMA R30, R15, 1.925963033500011079e-08, R30 ;  /* 0x32a570600f1e7823 */ /* 0x000fe2000000001e */
[----:B------:R-:W-:Y:S01]  /*26a0*/  FFMA.RM R15, R41, R8, 12582913 ;  /* 0x4b400001290f7423 */ /* 0x000fe20000004008 */
[----:B------:R0:W-:Y:S01]  /*26b0*/  MUFU.EX2 R47, R26 ;  /* 0x0000001a002f7308 */ /* 0x0001e20000000800 */
[----:B------:R-:W-:-:S02]  /*26c0*/  FFMA R32, R35, 1.4426950216293334961, -R32 ;  /* 0x3fb8aa3b23207823 */ /* 0x000fc40000000820 */
[C---:B------:R-:W-:Y:S01]  /*26d0*/  FADD R34, R15.reuse, -12583039 ;  /* 0xcb40007f0f227421 */ /* 0x040fe20000000000 */
[----:B------:R-:W-:Y:S01]  /*26e0*/  SHF.L.U32 R38, R15, 0x17, RZ ;  /* 0x000000170f267819 */ /* 0x000fe200000006ff */
[----:B------:R-:W-:Y:S01]  /*26f0*/  FFMA R7, R35, 1.925963033500011079e-08, R32 ;  /* 0x32a5706023077823 */ /* 0x000fe20000000020 */
[----:B------:R-:W-:Y:S01]  /*2700*/  FADD R35, R5, -R10 ;  /* 0x8000000a05237221 */ /* 0x000fe20000000000 */
[----:B------:R-:W-:Y:S01]  /*2710*/  FFMA R34, R39, 1.4426950216293334961, -R34 ;  /* 0x3fb8aa3b27227823 */ /* 0x000fe20000000822 */
[----:B------:R1:W2:Y:S01]  /*2720*/  MUFU.EX2 R45, R28 ;  /* 0x0000001c002d7308 */ /* 0x0002a20000000800 */
[----:B0-----:R-:W-:Y:S01]  /*2730*/  FFMA.RM R26, R49, R8, 12582913 ;  /* 0x4b400001311a7423 */ /* 0x001fe20000004008 */
[----:B------:R-:W-:Y:S01]  /*2740*/  FFMA.SAT R5, R35, R6, 0.5 ;  /* 0x3f00000023057423 */ /* 0x000fe20000002006 */
[----:B------:R-:W-:Y:S01]  /*2750*/  FFMA R34, R39, 1.925963033500011079e-08, R34 ;  /* 0x32a5706027227823 */ /* 0x000fe20000000022 */
[----:B------:R-:W-:Y:S02]  /*2760*/  FADD R39, R11, -R10 ;  /* 0x8000000a0b277221 */ /* 0x000fe40000000000 */
[----:B------:R-:W-:-:S02]  /*2770*/  FFMA.RM R5, R5, R8, 12582913 ;  /* 0x4b40000105057423 */ /* 0x000fc40000004008 */
[----:B------:R-:W-:Y:S01]  /*2780*/  FFMA.SAT R49, R39, R6, 0.5 ;  /* 0x3f00000027317423 */ /* 0x000fe20000002006 */
[----:B-1----:R-:W-:Y:S01]  /*2790*/  FADD R28, R26, -12583039 ;  /* 0xcb40007f1a1c7421 */ /* 0x002fe20000000000 */
[----:B------:R0:W-:Y:S03]  /*27a0*/  MUFU.EX2 R41, R30 ;  /* 0x0000001e00297308 */ /* 0x0001e60000000800 */
[----:B------:R-:W-:-:S04]  /*27b0*/  FFMA R28, R43, 1.4426950216293334961, -R28 ;  /* 0x3fb8aa3b2b1c7823 */ /* 0x000fc8000000081c */
[----:B------:R-:W-:Y:S01]  /*27c0*/  FFMA R32, R43, 1.925963033500011079e-08, R28 ;  /* 0x32a570602b207823 */ /* 0x000fe2000000001c */
[----:B------:R-:W-:Y:S01]  /*27d0*/  FFMA.RM R28, R49, R8, 12582913 ;  /* 0x4b400001311c7423 */ /* 0x000fe20000004008 */
[----:B0-----:R-:W-:Y:S01]  /*27e0*/  FADD R30, R5, -12583039 ;  /* 0xcb40007f051e7421 */ /* 0x001fe20000000000 */
[----:B------:R0:W1:Y:S01]  /*27f0*/  MUFU.EX2 R11, R34 ;  /* 0x00000022000b7308 */ /* 0x0000620000000800 */
[----:B--2---:R-:W-:Y:S01]  /*2800*/  FMUL R45, R14, R45 ;  /* 0x0000002d0e2d7220 */ /* 0x004fe20000400000 */
[C---:B------:R-:W-:Y:S01]  /*2810*/  FADD R36, R28.reuse, -12583039 ;  /* 0xcb40007f1c247421 */ /* 0x040fe20000000000 */
[----:B------:R-:W-:Y:S01]  /*2820*/  FFMA R30, R35, 1.4426950216293334961, -R30 ;  /* 0x3fb8aa3b231e7823 */ /* 0x000fe2000000081e */
[----:B------:R-:W-:Y:S01]  /*2830*/  SHF.L.U32 R5, R5, 0x17, RZ ;  /* 0x0000001705057819 */ /* 0x000fe200000006ff */
[----:B------:R-:W-:Y:S02]  /*2840*/  IMAD.SHL.U32 R15, R28, 0x800000, RZ ;  /* 0x008000001c0f7824 */ /* 0x000fe400078e00ff */
[----:B------:R-:W-:Y:S01]  /*2850*/  FFMA R36, R39, 1.4426950216293334961, -R36 ;  /* 0x3fb8aa3b27247823 */ /* 0x000fe20000000824 */
[----:B------:R-:W-:Y:S01]  /*2860*/  FFMA R30, R35, 1.925963033500011079e-08, R30 ;  /* 0x32a57060231e7823 */ /* 0x000fe2000000001e */
[----:B------:R-:W2:Y:S01]  /*2870*/  MUFU.EX2 R32, R32 ;  /* 0x0000002000207308 */ /* 0x000ea20000000800 */
[----:B0-----:R-:W-:Y:S01]  /*2880*/  SHF.L.U32 R34, R12, 0x17, RZ ;  /* 0x000000170c227819 */ /* 0x001fe200000006ff */
[----:B------:R-:W-:Y:S01]  /*2890*/  FFMA R39, R39, 1.925963033500011079e-08, R36 ;  /* 0x32a5706027277823 */ /* 0x000fe20000000024 */
[----:B------:R-:W-:Y:S01]  /*28a0*/  SHF.L.U32 R36, R9, 0x17, RZ ;  /* 0x0000001709247819 */ /* 0x000fe200000006ff */
[----:B------:R-:W-:Y:S01]  /*28b0*/  IMAD.SHL.U32 R9, R26, 0x800000, RZ ;  /* 0x008000001a097824 */ /* 0x000fe200078e00ff */
[----:B------:R-:W-:Y:S01]  /*28c0*/  SHF.L.U32 R26, R13, 0x17, RZ ;  /* 0x000000170d1a7819 */ /* 0x000fe200000006ff */
[----:B------:R-:W-:-:S02]  /*28d0*/  FMUL R47, R34, R47 ;  /* 0x0000002f222f7220 */ /* 0x000fc40000400000 */
[----:B------:R-:W0:Y:S01]  /*28e0*/  MUFU.EX2 R30, R30 ;  /* 0x0000001e001e7308 */ /* 0x000e220000000800 */
[----:B-1----:R-:W-:Y:S01]  /*28f0*/  FMUL R11, R38, R11 ;  /* 0x0000000b260b7220 */ /* 0x002fe20000400000 */
[----:B------:R-:W-:Y:S01]  /*2900*/  FADD R14, RZ, R47 ;  /* 0x0000002fff0e7221 */ /* 0x000fe20000000000 */
[----:B------:R-:W-:-:S03]  /*2910*/  FMUL R41, R36, R41 ;  /* 0x0000002924297220 */ /* 0x000fc60000400000 */
[----:B------:R-:W-:Y:S02]  /*2920*/  FADD R14, R14, R45 ;  /* 0x0000002d0e0e7221 */ /* 0x000fe40000000000 */
[----:B------:R-:W1:Y:S01]  /*2930*/  MUFU.EX2 R7, R7 ;  /* 0x0000000700077308 */ /* 0x000e620000000800 */
[----:B--2---:R-:W-:Y:S01]  /*2940*/  FMUL R9, R9, R32 ;  /* 0x0000002009097220 */ /* 0x004fe20000400000 */
[----:B------:R-:W-:Y:S01]  /*2950*/  FADD R32, RZ, R11 ;  /* 0x0000000bff207221 */ /* 0x000fe20000000000 */
[----:B------:R-:W-:-:S03]  /*2960*/  FADD R14, R14, R41 ;  /* 0x000000290e0e7221 */ /* 0x000fc60000000000 */
[----:B------:R-:W-:Y:S02]  /*2970*/  FADD R32, R32, R9 ;  /* 0x0000000920207221 */ /* 0x000fe40000000000 */
[----:B------:R-:W2:Y:S01]  /*2980*/  MUFU.EX2 R12, R39 ;  /* 0x00000027000c7308 */ /* 0x000ea20000000800 */
[----:B0-----:R-:W-:-:S04]  /*2990*/  FMUL R5, R5, R30 ;  /* 0x0000001e05057220 */ /* 0x001fc80000400000 */
[----:B------:R-:W-:Y:S01]  /*29a0*/  FADD R32, R32, R5 ;  /* 0x0000000520207221 */ /* 0x000fe20000000000 */
[----:B-1----:R-:W-:-:S04]  /*29b0*/  FMUL R13, R26, R7 ;  /* 0x000000071a0d7220 */ /* 0x002fc80000400000 */
[----:B------:R-:W-:Y:S01]  /*29c0*/  FADD R35, R14, R13 ;  /* 0x0000000d0e237221 */ /* 0x000fe20000000000 */
[----:B--2---:R-:W-:-:S04]  /*29d0*/  FMUL R7, R15, R12 ;  /* 0x0000000c0f077220 */ /* 0x004fc80000400000 */
[----:B------:R-:W0:Y:S01]  /*29e0*/  SHFL.BFLY PT, R12, R35, 0x1, 0x1f ;  /* 0x0c201f00230c7f89 */ /* 0x000e2200000e0000 */
[----:B------:R-:W-:-:S05]  /*29f0*/  FADD R39, R32, R7 ;  /* 0x0000000720277221 */ /* 0x000fca0000000000 */
[----:B------:R-:W1:Y:S01]  /*2a00*/  SHFL.BFLY PT, R14, R39, 0x1, 0x1f ;  /* 0x0c201f00270e7f89 */ /* 0x000e6200000e0000 */
[----:B0-----:R-:W-:-:S05]  /*2a10*/  FADD R43, R35, R12 ;  /* 0x0000000c232b7221 */ /* 0x001fca0000000000 */
[----:B------:R0:W2:Y:S01]  /*2a20*/  SHFL.BFLY PT, R30, R43, 0x2, 0x1f ;  /* 0x0c401f002b1e7f89 */ /* 0x0000a200000e0000 */
[----:B-1----:R-:W-:-:S05]  /*2a30*/  FADD R15, R39, R14 ;  /* 0x0000000e270f7221 */ /* 0x002fca0000000000 */
[----:B------:R0:W1:Y:S02]  /*2a40*/  SHFL.BFLY PT, R12, R15, 0x2, 0x1f ;  /* 0x0c401f000f0c7f89 */ /* 0x00006400000e0000 */
.L_x_48:
[----:B------:R-:W-:Y:S01]  /*2a50*/  FMNMX R26, R2, R37, !PT ;  /* 0x00000025021a7209 */ /* 0x000fe20007800000 */
[----:B------:R-:W-:Y:S01]  /*2a60*/  BSSY.RECONVERGENT B2, `(.L_x_9) ;  /* 0x0000039000027945 */ /* 0x000fe20003800200 */
[----:B------:R-:W-:-:S03]  /*2a70*/  FMNMX R14, R10, R3, !PT ;  /* 0x000000030a0e7209 */ /* 0x000fc60007800000 */
[----:B------:R-:W-:Y:S01]  /*2a80*/  FADD R39, -R26, R37 ;  /* 0x000000251a277221 */ /* 0x000fe20000000100 */
[----:B------:R-:W-:Y:S01]  /*2a90*/  FADD R35, R2, -R26 ;  /* 0x8000001a02237221 */ /* 0x000fe20000000000 */
[----:B--2---:R-:W-:Y:S01]  /*2aa0*/  FADD R2, R43, R30 ;  /* 0x0000001e2b027221 */ /* 0x004fe20000000000 */
[----:B------:R-:W-:Y:S01]  /*2ab0*/  FADD R49, R10, -R14 ;  /* 0x8000000e0a317221 */ /* 0x000fe20000000000 */
[-C--:B------:R-:W-:Y:S01]  /*2ac0*/  FFMA.SAT R37, R39, R6.reuse, 0.5 ;  /* 0x3f00000027257423 */ /* 0x080fe20000002006 */
[----:B0-----:R-:W-:Y:S01]  /*2ad0*/  FFMA.SAT R43, R35, R6, 0.5 ;  /* 0x3f000000232b7423 */ /* 0x001fe20000002006 */
[----:B------:R-:W-:Y:S02]  /*2ae0*/  FCHK P1, R47, R2 ;  /* 0x000000022f007302 */ /* 0x000fe40000020000 */
[-C--:B------:R-:W-:Y:S01]  /*2af0*/  FFMA.RM R28, R37, R8.reuse, 12582913 ;  /* 0x4b400001251c7423 */ /* 0x080fe20000004008 */
[----:B------:R-:W-:Y:S01]  /*2b00*/  FADD R37, -R14, R3 ;  /* 0x000000030e257221 */ /* 0x000fe20000000100 */
[----:B------:R-:W-:-:S02]  /*2b10*/  FFMA.RM R30, R43, R8, 12582913 ;  /* 0x4b4000012b1e7423 */ /* 0x000fc40000004008 */
[----:B------:R-:W-:Y:S01]  /*2b20*/  FADD R0, R28, -12583039 ;  /* 0xcb40007f1c007421 */ /* 0x000fe20000000000 */
[----:B------:R-:W-:Y:S01]  /*2b30*/  FFMA.SAT R43, R37, R6, 0.5 ;  /* 0x3f000000252b7423 */ /* 0x000fe20000002006 */
[----:B------:R-:W-:Y:S01]  /*2b40*/  FADD R32, R30, -12583039 ;  /* 0xcb40007f1e207421 */ /* 0x000fe20000000000 */
[----:B------:R-:W0:Y:S01]  /*2b50*/  MUFU.RCP R3, R2 ;  /* 0x0000000200037308 */ /* 0x000e220000001000 */
[----:B------:R-:W-:Y:S01]  /*2b60*/  FFMA R0, R39, 1.4426950216293334961, -R0 ;  /* 0x3fb8aa3b27007823 */ /* 0x000fe20000000800 */
[----:B------:R-:W-:Y:S01]  /*2b70*/  FFMA.RM R10, R43, R8, 12582913 ;  /* 0x4b4000012b0a7423 */ /* 0x000fe20000004008 */
[----:B------:R-:W-:Y:S01]  /*2b80*/  FFMA.SAT R43, R49, R6, 0.5 ;  /* 0x3f000000312b7423 */ /* 0x000fe20000002006 */
[----:B------:R-:W-:Y:S01]  /*2b90*/  FFMA R32, R35, 1.4426950216293334961, -R32 ;  /* 0x3fb8aa3b23207823 */ /* 0x000fe20000000820 */
[----:B------:R-:W-:Y:S01]  /*2ba0*/  FFMA R39, R39, 1.925963033500011079e-08, R0 ;  /* 0x32a5706027277823 */ /* 0x000fe20000000000 */
[----:B------:R-:W-:Y:S01]  /*2bb0*/  FADD R0, R10, -12583039 ;  /* 0xcb40007f0a007421 */ /* 0x000fe20000000000 */
[----:B------:R-:W-:Y:S01]  /*2bc0*/  FFMA.RM R43, R43, R8, 12582913 ;  /* 0x4b4000012b2b7423 */ /* 0x000fe20000004008 */
[----:B------:R-:W-:Y:S01]  /*2bd0*/  FFMA R32, R35, 1.925963033500011079e-08, R32 ;  /* 0x32a5706023207823 */ /* 0x000fe20000000020 */
[----:B------:R-:W-:Y:S01]  /*2be0*/  SHF.L.U32 R30, R30, 0x17, RZ ;  /* 0x000000171e1e7819 */ /* 0x000fe200000006ff */
[----:B------:R-:W-:Y:S01]  /*2bf0*/  FFMA R0, R37, 1.4426950216293334961, -R0 ;  /* 0x3fb8aa3b25007823 */ /* 0x000fe20000000800 */
[C---:B------:R-:W-:Y:S01]  /*2c00*/  FADD R6, R43.reuse, -12583039 ;  /* 0xcb40007f2b067421 */ /* 0x040fe20000000000 */
[----:B------:R-:W2:Y:S01]  /*2c10*/  MUFU.EX2 R35, R32 ;  /* 0x0000002000237308 */ /* 0x000ea20000000800 */
[----:B------:R-:W-:Y:S01]  /*2c20*/  SHF.L.U32 R43, R43, 0x17, RZ ;  /* 0x000000172b2b7819 */ /* 0x000fe200000006ff */
[----:B------:R-:W-:Y:S01]  /*2c30*/  FFMA R37, R37, 1.925963033500011079e-08, R0 ;  /* 0x32a5706025257823 */ /* 0x000fe20000000000 */
[----:B------:R-:W-:Y:S01]  /*2c40*/  FFMA R6, R49, 1.4426950216293334961, -R6 ;  /* 0x3fb8aa3b31067823 */ /* 0x000fe20000000806 */
[----:B-1----:R-:W-:Y:S01]  /*2c50*/  FADD R0, R15, R12 ;  /* 0x0000000c0f007221 */ /* 0x002fe20000000000 */
[----:B0-----:R-:W-:Y:S01]  /*2c60*/  FFMA R8, -R2, R3, 1 ;  /* 0x3f80000002087423 */ /* 0x001fe20000000103 */
[----:B------:R-:W-:Y:S01]  /*2c70*/  SHF.L.U32 R28, R28, 0x17, RZ ;  /* 0x000000171c1c7819 */ /* 0x000fe200000006ff */
[----:B------:R-:W-:Y:S01]  /*2c80*/  FFMA R6, R49, 1.925963033500011079e-08, R6 ;  /* 0x32a5706031067823 */ /* 0x000fe20000000006 */
[----:B------:R-:W0:Y:S01]  /*2c90*/  MUFU.EX2 R37, R37 ;  /* 0x0000002500257308 */ /* 0x000e220000000800 */
[----:B------:R-:W-:Y:S01]  /*2ca0*/  FFMA R12, R3, R8, R3 ;  /* 0x00000008030c7223 */ /* 0x000fe20000000003 */
[----:B------:R-:W-:-:S03]  /*2cb0*/  IMAD.SHL.U32 R10, R10, 0x800000, RZ ;  /* 0x008000000a0a7824 */ /* 0x000fc600078e00ff */
[----:B------:R-:W-:-:S03]  /*2cc0*/  FFMA R3, R47, R12, RZ ;  /* 0x0000000c2f037223 */ /* 0x000fc600000000ff */
[----:B------:R-:W1:Y:S01]  /*2cd0*/  MUFU.EX2 R6, R6 ;  /* 0x0000000600067308 */ /* 0x000e620000000800 */
[----:B--2---:R-:W-:-:S07]  /*2ce0*/  FMUL R35, R30, R35 ;  /* 0x000000231e237220 */ /* 0x004fce0000400000 */
[----:B------:R-:W2:Y:S01]  /*2cf0*/  MUFU.EX2 R39, R39 ;  /* 0x0000002700277308 */ /* 0x000ea20000000800 */
[----:B0-----:R-:W-:Y:S01]  /*2d00*/  FMUL R37, R10, R37 ;  /* 0x000000250a257220 */ /* 0x001fe20000400000 */
[C---:B------:R-:W-:Y:S01]  /*2d10*/  FFMA R10, -R2.reuse, R3, R47 ;  /* 0x00000003020a7223 */ /* 0x040fe2000000012f */
[----:B-1----:R-:W-:Y:S01]  /*2d20*/  FMUL R43, R43, R6 ;  /* 0x000000062b2b7220 */ /* 0x002fe20000400000 */
[----:B------:R-:W-:-:S03]  /*2d30*/  FMUL R6, R2, R35 ;  /* 0x0000002302067220 */ /* 0x000fc60000400000 */
[----:B------:R-:W-:Y:S01]  /*2d40*/  FMUL R8, R0, R43 ;  /* 0x0000002b00087220 */ /* 0x000fe20000400000 */
[----:B------:R-:W-:Y:S01]  /*2d50*/  FFMA R43, R12, R10, R3 ;  /* 0x0000000a0c2b7223 */ /* 0x000fe20000000003 */
[----:B--2---:R-:W-:Y:S02]  /*2d60*/  FMUL R39, R28, R39 ;  /* 0x000000271c277220 */ /* 0x004fe40000400000 */
[----:B------:R-:W-:Y:S02]  /*2d70*/  FFMA R15, R37, R16, R8 ;  /* 0x00000010250f7223 */ /* 0x000fe40000000008 */
[----:B------:R-:W-:Y:S01]  /*2d80*/  FFMA R35, R39, R20, R6 ;  /* 0x0000001427237223 */ /* 0x000fe20000000006 */
[----:B------:R-:W-:Y:S06]  /*2d90*/  @!P1 BRA `(.L_x_10) ;  /* 0x0000000000149947 */ /* 0x000fec0003800000 */
[----:B------:R-:W-:Y:S01]  /*2da0*/  MOV R3, R47 ;  /* 0x0000002f00037202 */ /* 0x000fe20000000f00 */
[----:B------:R-:W-:Y:S01]  /*2db0*/  IMAD.MOV.U32 R12, RZ, RZ, R2 ;  /* 0x000000ffff0c7224 */ /* 0x000fe200078e0002 */
[----:B------:R-:W-:-:S07]  /*2dc0*/  MOV R28, 0x2de0 ;  /* 0x00002de0001c7802 */ /* 0x000fce0000000f00 */
[----:B------:R-:W-:Y:S05]  /*2dd0*/  CALL.REL.NOINC `($__internal_2_$__cuda_sm3x_div_rn_noftz_f32_slowpath) ;  /* 0x0000002400807944 */ /* 0x000fea0003c00000 */
[----:B------:R-:W-:-:S07]  /*2de0*/  MOV R43, R3 ;  /* 0x00000003002b7202 */ /* 0x000fce0000000f00 */
.L_x_10:
[----:B------:R-:W-:Y:S05]  /*2df0*/  BSYNC.RECONVERGENT B2 ;  /* 0x0000000000027941 */ /* 0x000fea0003800200 */
.L_x_9:
[----:B------:R-:W0:Y:S01]  /*2e00*/  MUFU.RCP R3, R2 ;  /* 0x0000000200037308 */ /* 0x000e220000001000 */
[----:B------:R-:W-:Y:S07]  /*2e10*/  BSSY.RECONVERGENT B2, `(.L_x_11) ;  /* 0x000000d000027945 */ /* 0x000fee0003800200 */
[----:B------:R-:W1:Y:S01]  /*2e20*/  FCHK P1, R45, R2 ;  /* 0x000000022d007302 */ /* 0x000e620000020000 */
[----:B0-----:R-:W-:-:S04]  /*2e30*/  FFMA R6, -R2, R3, 1 ;  /* 0x3f80000002067423 */ /* 0x001fc80000000103 */
[----:B------:R-:W-:-:S04]  /*2e40*/  FFMA R47, R3, R6, R3 ;  /* 0x00000006032f7223 */ /* 0x000fc80000000003 */
[----:B------:R-:W-:-:S04]  /*2e50*/  FFMA R8, R45, R47, RZ ;  /* 0x0000002f2d087223 */ /* 0x000fc800000000ff */
[----:B------:R-:W-:-:S04]  /*2e60*/  FFMA R3, -R2, R8, R45 ;  /* 0x0000000802037223 */ /* 0x000fc8000000012d */
[----:B------:R-:W-:Y:S01]  /*2e70*/  FFMA R8, R47, R3, R8 ;  /* 0x000000032f087223 */ /* 0x000fe20000000008 */
[----:B-1----:R-:W-:Y:S06]  /*2e80*/  @!P1 BRA `(.L_x_12) ;  /* 0x0000000000149947 */ /* 0x002fec0003800000 */
[----:B------:R-:W-:Y:S01]  /*2e90*/  MOV R3, R45 ;  /* 0x0000002d00037202 */ /* 0x000fe20000000f00 */
[----:B------:R-:W-:Y:S01]  /*2ea0*/  IMAD.MOV.U32 R12, RZ, RZ, R2 ;  /* 0x000000ffff0c7224 */ /* 0x000fe200078e0002 */
[----:B------:R-:W-:-:S07]  /*2eb0*/  MOV R28, 0x2ed0 ;  /* 0x00002ed0001c7802 */ /* 0x000fce0000000f00 */
[----:B------:R-:W-:Y:S05]  /*2ec0*/  CALL.REL.NOINC `($__internal_2_$__cuda_sm3x_div_rn_noftz_f32_slowpath) ;  /* 0x0000002400447944 */ /* 0x000fea0003c00000 */
[----:B------:R-:W-:-:S07]  /*2ed0*/  MOV R8, R3 ;  /* 0x0000000300087202 */ /* 0x000fce0000000f00 */
.L_x_12:
[----:B------:R-:W-:Y:S05]  /*2ee0*/  BSYNC.RECONVERGENT B2 ;  /* 0x0000000000027941 */ /* 0x000fea0003800200 */
.L_x_11:
        /* <DEDUP_REMOVED lines=14> */
.L_x_14:
[----:B------:R-:W-:Y:S05]  /*2fd0*/  BSYNC.RECONVERGENT B2 ;  /* 0x0000000000027941 */ /* 0x000fea0003800200 */
.L_x_13:
        /* <DEDUP_REMOVED lines=14> */
.L_x_16:
[----:B------:R-:W-:Y:S05]  /*30c0*/  BSYNC.RECONVERGENT B2 ;  /* 0x0000000000027941 */ /* 0x000fea0003800200 */
.L_x_15:
        /* <DEDUP_REMOVED lines=14> */
.L_x_18:
[----:B------:R-:W-:Y:S05]  /*31b0*/  BSYNC.RECONVERGENT B2 ;  /* 0x0000000000027941 */ /* 0x000fea0003800200 */
.L_x_17:
        /* <DEDUP_REMOVED lines=14> */
.L_x_20:
[----:B------:R-:W-:Y:S05]  /*32a0*/  BSYNC.RECONVERGENT B2 ;  /* 0x0000000000027941 */ /* 0x000fea0003800200 */
.L_x_19:
        /* <DEDUP_REMOVED lines=14> */
.L_x_22:
[----:B------:R-:W-:Y:S05]  /*3390*/  BSYNC.RECONVERGENT B2 ;  /* 0x0000000000027941 */ /* 0x000fea0003800200 */
.L_x_21:
        /* <DEDUP_REMOVED lines=9> */
[----:B------:R-:W-:Y:S02]  /*3430*/  MOV R3, R7 ;  /* 0x0000000700037202 */ /* 0x000fe40000000f00 */
[----:B------:R-:W-:Y:S02]  /*3440*/  MOV R12, R0 ;  /* 0x00000000000c7202 */ /* 0x000fe40000000f00 */
[----:B------:R-:W-:-:S07]  /*3450*/  MOV R28, 0x3470 ;  /* 0x00003470001c7802 */ /* 0x000fce0000000f00 */
[----:B------:R-:W-:Y:S05]  /*3460*/  CALL.REL.NOINC `($__internal_2_$__cuda_sm3x_div_rn_noftz_f32_slowpath) ;  /* 0x0000001c00dc7944 */ /* 0x000fea0003c00000 */
[----:B------:R-:W-:-:S07]  /*3470*/  IMAD.MOV.U32 R28, RZ, RZ, R3 ;  /* 0x000000ffff1c7224 */ /* 0x000fce00078e0003 */
.L_x_24:
[----:B------:R-:W-:Y:S05]  /*3480*/  BSYNC.RECONVERGENT B2 ;  /* 0x0000000000027941 */ /* 0x000fea0003800200 */
.L_x_23:
[----:B------:R-:W0:Y:S01]  /*3490*/  LDCU UR11, c[0x0][0x3a4] ;  /* 0x00007480ff0b77ac */ /* 0x000e220008000800 */
[C---:B------:R-:W-:Y:S01]  /*34a0*/  LEA R5, R22.reuse, R29, 0x4 ;  /* 0x0000001d16057211 */ /* 0x040fe200078e20ff */
[C---:B------:R-:W-:Y:S01]  /*34b0*/  IMAD R32, R22.reuse, 0x10, R33 ;  /* 0x0000001016207824 */ /* 0x040fe200078e0221 */
[C---:B------:R-:W-:Y:S01]  /*34c0*/  LEA R3, R22.reuse, R31, 0x4 ;  /* 0x0000001f16037211 */ /* 0x040fe200078e20ff */
[----:B------:R-:W1:Y:S01]  /*34d0*/  LDCU UR10, c[0x0][0x3a0] ;  /* 0x00007400ff0a77ac */ /* 0x000e620008000800 */
[C---:B------:R-:W-:Y:S02]  /*34e0*/  LEA R51, R22.reuse, R27, 0x4 ;  /* 0x0000001b16337211 */ /* 0x040fe400078e20ff */
[----:B------:R-:W-:Y:S02]  /*34f0*/  LEA R34, R22, R25, 0x4 ;  /* 0x0000001916227211 */ /* 0x000fe400078e20ff */
[----:B0-----:R-:W-:-:S04]  /*3500*/  ISETP.GE.AND P1, PT, R4, UR11, PT ;  /* 0x0000000b04007c0c */ /* 0x001fc8000bf26270 */
[----:B-1----:R-:W-:Y:S02]  /*3510*/  ISETP.LT.AND P5, PT, R5, UR10, !P1 ;  /* 0x0000000a05007c0c */ /* 0x002fe4000cfa1270 */
[----:B------:R-:W-:Y:S02]  /*3520*/  ISETP.LT.AND P4, PT, R3, UR10, !P1 ;  /* 0x0000000a03007c0c */ /* 0x000fe4000cf81270 */
[----:B------:R-:W-:Y:S02]  /*3530*/  ISETP.LT.AND P2, PT, R51, UR10, !P1 ;  /* 0x0000000a33007c0c */ /* 0x000fe4000cf41270 */
[----:B------:R-:W-:Y:S02]  /*3540*/  ISETP.GE.OR P0, PT, R32, UR10, P0 ;  /* 0x0000000a20007c0c */ /* 0x000fe40008706670 */
[C---:B------:R-:W-:Y:S02]  /*3550*/  LEA R9, R22.reuse, R21, 0x4 ;  /* 0x0000001516097211 */ /* 0x040fe400078e20ff */
[C---:B------:R-:W-:Y:S01]  /*3560*/  LEA R7, R22.reuse, R23, 0x4 ;  /* 0x0000001716077211 */ /* 0x040fe200078e20ff */
[----:B------:R-:W-:Y:S01]  /*3570*/  IMAD R30, R22, 0x10, R19 ;  /* 0x00000010161e7824 */ /* 0x000fe200078e0213 */
[----:B------:R-:W-:Y:S01]  /*3580*/  ISETP.LT.AND P3, PT, R34, UR10, !P1 ;  /* 0x0000000a22007c0c */ /* 0x000fe2000cf61270 */
[----:B------:R-:W0:Y:S01]  /*3590*/  @P5 LDC.64 R46, c[0x0][0x390] ;  /* 0x0000e400ff2e5b82 */ /* 0x000e220000000a00 */
[----:B------:R-:W-:-:S02]  /*35a0*/  @P5 IMAD R5, R5, UR11, R4 ;  /* 0x0000000b05055c24 */ /* 0x000fc4000f8e0204 */
[----:B------:R-:W-:-:S05]  /*35b0*/  @P4 IMAD R3, R3, UR11, R4 ;  /* 0x0000000b03034c24 */ /* 0x000fca000f8e0204 */
[----:B------:R-:W1:Y:S08]  /*35c0*/  @P4 LDC.64 R48, c[0x0][0x390] ;  /* 0x0000e400ff304b82 */ /* 0x000e700000000a00 */
[----:B------:R-:W2:Y:S08]  /*35d0*/  @P2 LDC.64 R12, c[0x0][0x390] ;  /* 0x0000e400ff0c2b82 */ /* 0x000eb00000000a00 */
[----:B------:R-:W3:Y:S01]  /*35e0*/  @!P0 LDC.64 R52, c[0x0][0x390] ;  /* 0x0000e400ff348b82 */ /* 0x000ee20000000a00 */
[----:B0-----:R-:W-:Y:S01]  /*35f0*/  @P5 IMAD.WIDE R46, R5, 0x2, R46 ;  /* 0x00000002052e5825 */ /* 0x001fe200078e022e */
[----:B------:R-:W-:-:S03]  /*3600*/  @!P5 PRMT R5, RZ, 0x7610, R5 ;  /* 0x00007610ff05d816 */ /* 0x000fc60000000005 */
[----:B-1----:R-:W-:Y:S01]  /*3610*/  @P4 IMAD.WIDE R48, R3, 0x2, R48 ;  /* 0x0000000203304825 */ /* 0x002fe200078e0230 */
[----:B------:R-:W-:Y:S02]  /*3620*/  @!P4 PRMT R3, RZ, 0x7610, R3 ;  /* 0x00007610ff03c816 */ /* 0x000fe40000000003 */
[----:B------:R-:W4:Y:S01]  /*3630*/  @P5 LDG.E.U16 R5, desc[UR18][R46.64] ;  /* 0x000000122e055981 */ /* 0x000f22000c1e1500 */
[----:B------:R-:W-:-:S03]  /*3640*/  ISETP.LT.AND P5, PT, R9, UR10, !P1 ;  /* 0x0000000a09007c0c */ /* 0x000fc6000cfa1270 */
[----:B------:R0:W5:Y:S01]  /*3650*/  @P4 LDG.E.U16 R3, desc[UR18][R48.64] ;  /* 0x0000001230034981 */ /* 0x000162000c1e1500 */
[----:B------:R-:W-:Y:S02]  /*3660*/  ISETP.LT.AND P4, PT, R7, UR10, !P1 ;  /* 0x0000000a07007c0c */ /* 0x000fe4000cf81270 */
[----:B------:R-:W-:Y:S01]  /*3670*/  ISETP.LT.AND P1, PT, R30, UR10, !P1 ;  /* 0x0000000a1e007c0c */ /* 0x000fe2000cf21270 */
[--C-:B------:R-:W-:Y:S02]  /*3680*/  @P2 IMAD R36, R51, UR11, R4.reuse ;  /* 0x0000000b33242c24 */ /* 0x100fe4000f8e0204 */
[----:B------:R-:W1:Y:S01]  /*3690*/  @P3 LDC.64 R50, c[0x0][0x390] ;  /* 0x0000e400ff323b82 */ /* 0x000e620000000a00 */
[----:B0-----:R-:W-:Y:S01]  /*36a0*/  @!P0 IMAD R49, R32, UR11, R4 ;  /* 0x0000000b20318c24 */ /* 0x001fe2000f8e0204 */
[----:B------:R-:W-:Y:S01]  /*36b0*/  @!P2 PRMT R32, RZ, 0x7610, R32 ;  /* 0x00007610ff20a816 */ /* 0x000fe20000000020 */
[----:B--2---:R-:W-:-:S05]  /*36c0*/  @P2 IMAD.WIDE R12, R36, 0x2, R12 ;  /* 0x00000002240c2825 */ /* 0x004fca00078e020c */
[----:B------:R-:W0:Y:S01]  /*36d0*/  @P5 LDC.64 R46, c[0x0][0x390] ;  /* 0x0000e400ff2e5b82 */ /* 0x000e220000000a00 */
[----:B---3--:R-:W-:Y:S01]  /*36e0*/  @!P0 IMAD.WIDE R52, R49, 0x2, R52 ;  /* 0x0000000231348825 */ /* 0x008fe200078e0234 */
[----:B------:R2:W3:Y:S06]  /*36f0*/  @P2 LDG.E.U16 R32, desc[UR18][R12.64] ;  /* 0x000000120c202981 */ /* 0x0004ec000c1e1500 */
[----:B------:R-:W0:Y:S01]  /*3700*/  @P4 LDC.64 R48, c[0x0][0x390] ;  /* 0x0000e400ff304b82 */ /* 0x000e220000000a00 */
[--C-:B------:R-:W-:Y:S01]  /*3710*/  @P3 IMAD R34, R34, UR11, R4.reuse ;  /* 0x0000000b22223c24 */ /* 0x100fe2000f8e0204 */
[----:B------:R-:W4:Y:S06]  /*3720*/  @!P0 LDG.E.U16 R52, desc[UR18][R52.64] ;  /* 0x0000001234348981 */ /* 0x000f2c000c1e1500 */
[----:B--2---:R-:W2:Y:S01]  /*3730*/  @P1 LDC.64 R12, c[0x0][0x390] ;  /* 0x0000e400ff0c1b82 */ /* 0x004ea20000000a00 */
[----:B------:R-:W-:-:S02]  /*3740*/  @P5 IMAD R9, R9, UR11, R4 ;  /* 0x0000000b09095c24 */ /* 0x000fc4000f8e0204 */
[----:B------:R-:W-:Y:S02]  /*3750*/  @P4 IMAD R7, R7, UR11, R4 ;  /* 0x0000000b07074c24 */ /* 0x000fe4000f8e0204 */
[----:B-1----:R-:W-:Y:S01]  /*3760*/  @P3 IMAD.WIDE R50, R34, 0x2, R50 ;  /* 0x0000000222323825 */ /* 0x002fe200078e0232 */
[----:B------:R-:W-:-:S03]  /*3770*/  @!P3 PRMT R34, RZ, 0x7610, R34 ;  /* 0x00007610ff22b816 */ /* 0x000fc60000000022 */
[----:B------:R-:W-:Y:S02]  /*3780*/  @P1 IMAD R4, R30, UR11, R4 ;  /* 0x0000000b1e041c24 */ /* 0x000fe4000f8e0204 */
[----:B0-----:R-:W-:Y:S01]  /*3790*/  @P5 IMAD.WIDE R46, R9, 0x2, R46 ;  /* 0x00000002092e5825 */ /* 0x001fe200078e022e */
[----:B------:R-:W-:Y:S01]  /*37a0*/  @!P4 PRMT R9, RZ, 0x7610, R9 ;  /* 0x00007610ff09c816 */ /* 0x000fe20000000009 */
[----:B------:R-:W3:Y:S01]  /*37b0*/  @P3 LDG.E.U16 R34, desc[UR18][R50.64] ;  /* 0x0000001232223981 */ /* 0x000ee2000c1e1500 */
[----:B------:R-:W-:Y:S01]  /*37c0*/  @!P1 PRMT R30, RZ, 0x7610, R30 ;  /* 0x00007610ff1e9816 */ /* 0x000fe2000000001e */
[----:B------:R-:W-:Y:S01]  /*37d0*/  @P4 IMAD.WIDE R48, R7, 0x2, R48 ;  /* 0x0000000207304825 */ /* 0x000fe200078e0230 */
[----:B------:R-:W-:-:S04]  /*37e0*/  @!P5 PRMT R7, RZ, 0x7610, R7 ;  /* 0x00007610ff07d816 */ /* 0x000fc80000000007 */
[----:B------:R-:W3:Y:S01]  /*37f0*/  @P4 LDG.E.U16 R9, desc[UR18][R48.64] ;  /* 0x0000001230094981 */ /* 0x000ee2000c1e1500 */
[----:B--2---:R-:W-:-:S03]  /*3800*/  @P1 IMAD.WIDE R12, R4, 0x2, R12 ;  /* 0x00000002040c1825 */ /* 0x004fc600078e020c */
[----:B------:R-:W2:Y:S04]  /*3810*/  @P5 LDG.E.U16 R7, desc[UR18][R46.64] ;  /* 0x000000122e075981 */ /* 0x000ea8000c1e1500 */
[----:B------:R0:W2:Y:S01]  /*3820*/  @P1 LDG.E.U16 R30, desc[UR18][R12.64] ;  /* 0x000000120c1e1981 */ /* 0x0000a2000c1e1500 */
[----:B------:R-:W1:Y:S01]  /*3830*/  S2R R4, SR_LANEID ;  /* 0x0000000000047919 */ /* 0x000e620000000000 */
[----:B------:R-:W0:Y:S08]  /*3840*/  S2UR UR23, SR_CgaCtaId ;  /* 0x00000000001779c3 */ /* 0x000e300000008800 */
[----:B------:R-:W1:Y:S08]  /*3850*/  S2UR UR11, SR_CgaCtaId ;  /* 0x00000000000b79c3 */ /* 0x000e700000008800 */
[----:B------:R-:W1:Y:S01]  /*3860*/  S2UR UR21, SR_SWINHI ;  /* 0x00000000001579c3 */ /* 0x000e620000002f00 */
[----:B------:R-:W-:Y:S01]  /*3870*/  UMOV UR22, 0x400 ;  /* 0x0000040000167882 */ /* 0x000fe20000000000 */
[----:B------:R-:W-:Y:S01]  /*3880*/  UMOV UR10, 0x400 ;  /* 0x00000400000a7882 */ /* 0x000fe20000000000 */
[----:B------:R-:W-:-:S02]  /*3890*/  UIADD3 UR20, UPT, UPT, UR22, 0x4500, URZ ;  /* 0x0000450016147890 */ /* 0x000fc4000fffe0ff */
[----:B------:R-:W-:Y:S01]  /*38a0*/  UIADD3 UR10, UPT, UPT, UR10, 0x4500, URZ ;  /* 0x000045000a0a7890 */ /* 0x000fe2000fffe0ff */
[----:B------:R-:W-:Y:S01]  /*38b0*/  SHF.L.U32 R36, R24, 0x1, RZ ;  /* 0x0000000118247819 */ /* 0x000fe200000006ff */
[----:B0-----:R-:W-:Y:S01]  /*38c0*/  ULEA UR24, UR23, UR20, 0x18 ;  /* 0x0000001417187291 */ /* 0x001fe2000f8ec0ff */
[----:B------:R-:W-:Y:S02]  /*38d0*/  MOV R13, RZ ;  /* 0x000000ff000d7202 */ /* 0x000fe40000000f00 */
[----:B------:R-:W-:Y:S02]  /*38e0*/  LOP3.LUT R36, R36, 0x1e, RZ, 0xc0, !PT ;  /* 0x0000001e24247812 */ /* 0x000fe400078ec0ff */
[----:B-1----:R-:W-:Y:S01]  /*38f0*/  SHF.R.U32.HI R47, RZ, 0x2, R4 ;  /* 0x00000002ff2f7819 */ /* 0x002fe20000011604 */
[----:B------:R-:W-:Y:S01]  /*3900*/  ULEA UR20, UR11, UR10, 0x18 ;  /* 0x0000000a0b147291 */ /* 0x000fe2000f8ec0ff */
[----:B------:R-:W-:Y:S02]  /*3910*/  LOP3.LUT R12, R4, 0x3, RZ, 0xc0, !PT ;  /* 0x00000003040c7812 */ /* 0x000fe400078ec0ff */
[----:B------:R-:W-:-:S03]  /*3920*/  IADD3 R36, PT, PT, R36, UR24, RZ ;  /* 0x0000001824247c10 */ /* 0x000fc6000fffe0ff */
[----:B------:R-:W-:Y:S01]  /*3930*/  IMAD.WIDE.U32 R12, R47, 0x8, R12 ;  /* 0x000000082f0c7825 */ /* 0x000fe200078e000c */
[----:B------:R-:W-:Y:S01]  /*3940*/  UMOV UR10, UR20 ;  /* 0x00000014000a7c82 */ /* 0x000fe20008000000 */
[----:B------:R-:W-:Y:S01]  /*3950*/  UMOV UR11, UR21 ;  /* 0x00000015000b7c82 */ /* 0x000fe20008000000 */
[----:B------:R-:W-:Y:S02]  /*3960*/  LEA R40, R40, UR20, 0x1 ;  /* 0x0000001428287c11 */ /* 0x000fe4000f8e08ff */
[C---:B------:R-:W-:Y:S01]  /*3970*/  LEA R46, P1, R12.reuse, UR10, 0x2 ;  /* 0x0000000a0c2e7c11 */ /* 0x040fe2000f8210ff */
[----:B------:R-:W-:Y:S01]  /*3980*/  IMAD R53, R33, 0x20, R36 ;  /* 0x0000002021357824 */ /* 0x000fe200078e0224 */
[-C--:B------:R-:W-:Y:S02]  /*3990*/  LEA R4, R31, R36.reuse, 0x5 ;  /* 0x000000241f047211 */ /* 0x080fe400078e28ff */
[----:B------:R-:W-:Y:S02]  /*39a0*/  LEA R42, R29, R36, 0x5 ;  /* 0x000000241d2a7211 */ /* 0x000fe400078e28ff */
[----:B------:R-:W-:Y:S01]  /*39b0*/  LEA.HI.X R47, R12, UR11, R13, 0x2, P1 ;  /* 0x0000000b0c2f7c11 */ /* 0x000fe200088f140d */
[----:B------:R-:W-:Y:S01]  /*39c0*/  IMAD R49, R25, 0x20, R40 ;  /* 0x0000002019317824 */ /* 0x000fe200078e0228 */
[----:B------:R-:W-:-:S02]  /*39d0*/  LEA R13, R27, R40, 0x5 ;  /* 0x000000281b0d7211 */ /* 0x000fc400078e28ff */
[-C--:B------:R-:W-:Y:S02]  /*39e0*/  LEA R36, R23, R40.reuse, 0x5 ;  /* 0x0000002817247211 */ /* 0x080fe400078e28ff */
[-C--:B------:R-:W-:Y:S02]  /*39f0*/  LEA R38, R21, R40.reuse, 0x5 ;  /* 0x0000002815267211 */ /* 0x080fe400078e28ff */
[----:B------:R-:W-:Y:S02]  /*3a00*/  LEA R51, R19, R40, 0x5 ;  /* 0x0000002813337211 */ /* 0x000fe400078e28ff */
[----:B------:R-:W-:-:S05]  /*3a10*/  @P0 PRMT R52, RZ, 0x7610, R52 ;  /* 0x00007610ff340816 */ /* 0x000fca0000000034 */
[----:B----4-:R-:W-:Y:S04]  /*3a20*/  STS.U16 [R53], R52 ;  /* 0x0000003435007388 */ /* 0x010fe80000000400 */
[----:B-----5:R0:W-:Y:S04]  /*3a30*/  STS.U16 [R4], R3 ;  /* 0x0000000304007388 */ /* 0x0201e80000000400 */
[----:B------:R1:W-:Y:S04]  /*3a40*/  STS.U16 [R42], R5 ;  /* 0x000000052a007388 */ /* 0x0003e80000000400 */
[----:B---3--:R3:W-:Y:S04]  /*3a50*/  STS.U16 [R13], R32 ;  /* 0x000000200d007388 */ /* 0x0087e80000000400 */
[----:B------:R-:W-:Y:S04]  /*3a60*/  STS.U16 [R49], R34 ;  /* 0x0000002231007388 */ /* 0x000fe80000000400 */
[----:B------:R4:W-:Y:S04]  /*3a70*/  STS.U16 [R36], R9 ;  /* 0x0000000924007388 */ /* 0x0009e80000000400 */
[----:B--2---:R-:W-:Y:S04]  /*3a80*/  STS.U16 [R38], R7 ;  /* 0x0000000726007388 */ /* 0x004fe80000000400 */
[----:B------:R-:W-:Y:S01]  /*3a90*/  STS.U16 [R51], R30 ;  /* 0x0000001e33007388 */ /* 0x000fe20000000400 */
[----:B------:R-:W-:Y:S06]  /*3aa0*/  BAR.SYNC.DEFER_BLOCKING 0x0 ;  /* 0x0000000000007b1d */ /* 0x000fec0000010000 */
[----:B0-----:R-:W2:Y:S04]  /*3ab0*/  LD.E R3, desc[UR18][R46.64] ;  /* 0x000000122e037980 */ /* 0x001ea8000c101900 */
[----:B------:R-:W5:Y:S04]  /*3ac0*/  LD.E R40, desc[UR18][R46.64+0x100] ;  /* 0x000100122e287980 */ /* 0x000f68000c101900 */
[----:B------:R-:W5:Y:S04]  /*3ad0*/  LD.E R12, desc[UR18][R46.64+0x10] ;  /* 0x000010122e0c7980 */ /* 0x000f68000c101900 */
[----:B-1----:R-:W5:Y:S01]  /*3ae0*/  LD.E R42, desc[UR18][R46.64+0x110] ;  /* 0x000110122e2a7980 */ /* 0x002f62000c101900 */
[----:B---3--:R-:W0:Y:S01]  /*3af0*/  MUFU.RCP R32, R35 ;  /* 0x0000002300207308 */ /* 0x008e220000001000 */
[----:B------:R-:W-:-:S02]  /*3b00*/  F2FP.BF16.F32.PACK_AB R8, R8, R43 ;  /* 0x0000002b0808723e */ /* 0x000fc400000010ff */
[----:B----4-:R-:W-:Y:S02]  /*3b10*/  F2FP.BF16.F32.PACK_AB R9, R45, R6 ;  /* 0x000000062d09723e */ /* 0x010fe400000010ff */
[----:B------:R-:W-:Y:S02]  /*3b20*/  F2FP.BF16.F32.PACK_AB R10, R41, R10 ;  /* 0x0000000a290a723e */ /* 0x000fe400000010ff */
[----:B------:R-:W-:Y:S01]  /*3b30*/  F2FP.BF16.F32.PACK_AB R11, R28, R11 ;  /* 0x0000000b1c0b723e */ /* 0x000fe200000010ff */
[----:B------:R-:W1:Y:S01]  /*3b40*/  FCHK P0, R20, R35 ;  /* 0x0000002314007302 */ /* 0x000e620000000000 */
[----:B0-----:R-:W-:Y:S01]  /*3b50*/  FFMA R41, -R35, R32, 1 ;  /* 0x3f80000023297423 */ /* 0x001fe20000000120 */
[----:B------:R-:W-:Y:S01]  /*3b60*/  BSSY.RECONVERGENT B2, `(.L_x_25) ;  /* 0x0000011000027945 */ /* 0x000fe20003800200 */
[----:B--2---:R-:W-:Y:S04]  /*3b70*/  MOVM.16.MT88 R4, R3 ;  /* 0x000000000304723a */ /* 0x004fe80000000000 */
[----:B-----5:R-:W0:Y:S04]  /*3b80*/  MOVM.16.MT88 R5, R40 ;  /* 0x000000002805723a */ /* 0x020e280000000000 */
[----:B------:R-:W-:Y:S04]  /*3b90*/  MOVM.16.MT88 R12, R12 ;  /* 0x000000000c0c723a */ /* 0x000fe80000000000 */
[----:B------:R-:W2:Y:S01]  /*3ba0*/  MOVM.16.MT88 R13, R42 ;  /* 0x000000002a0d723a */ /* 0x000ea20000000000 */
[C---:B0-----:R-:W-:Y:S08]  /*3bb0*/  HMMA.16816.F32.BF16 R4, R8.reuse, R4, RZ ;  /* 0x000000040804723c */ /* 0x041ff000000418ff */
[----:B--2---:R-:W-:Y:S01]  /*3bc0*/  HMMA.16816.F32.BF16 R8, R8, R12, RZ ;  /* 0x0000000c0808723c */ /* 0x004fe200000418ff */
[----:B------:R-:W-:-:S04]  /*3bd0*/  FFMA R13, R32, R41, R32 ;  /* 0x00000029200d7223 */ /* 0x000fc80000000020 */
[----:B------:R-:W-:-:S04]  /*3be0*/  FFMA R12, R13, R20, RZ ;  /* 0x000000140d0c7223 */ /* 0x000fc800000000ff */
[----:B------:R-:W-:-:S04]  /*3bf0*/  FFMA R3, -R35, R12, R20 ;  /* 0x0000000c23037223 */ /* 0x000fc80000000114 */
[----:B------:R-:W-:Y:S01]  /*3c00*/  FFMA R13, R13, R3, R12 ;  /* 0x000000030d0d7223 */ /* 0x000fe2000000000c */
[----:B-1----:R-:W-:Y:S06]  /*3c10*/  @!P0 BRA `(.L_x_26) ;  /* 0x0000000000148947 */ /* 0x002fec0003800000 */
[----:B------:R-:W-:Y:S01]  /*3c20*/  IMAD.MOV.U32 R3, RZ, RZ, R20 ;  /* 0x000000ffff037224 */ /* 0x000fe200078e0014 */
[----:B------:R-:W-:Y:S02]  /*3c30*/  MOV R12, R35 ;  /* 0x00000023000c7202 */ /* 0x000fe40000000f00 */
[----:B------:R-:W-:-:S07]  /*3c40*/  MOV R28, 0x3c60 ;  /* 0x00003c60001c7802 */ /* 0x000fce0000000f00 */
[----:B------:R-:W-:Y:S05]  /*3c50*/  CALL.REL.NOINC `($__internal_2_$__cuda_sm3x_div_rn_noftz_f32_slowpath) ;  /* 0x0000001400e07944 */ /* 0x000fea0003c00000 */
[----:B------:R-:W-:-:S07]  /*3c60*/  MOV R13, R3 ;  /* 0x00000003000d7202 */ /* 0x000fce0000000f00 */
.L_x_26:
[----:B------:R-:W-:Y:S05]  /*3c70*/  BSYNC.RECONVERGENT B2 ;  /* 0x0000000000027941 */ /* 0x000fea0003800200 */
.L_x_25:
        /* <DEDUP_REMOVED lines=13> */
.L_x_28:
[----:B------:R-:W-:Y:S05]  /*3d50*/  BSYNC.RECONVERGENT B2 ;  /* 0x0000000000027941 */ /* 0x000fea0003800200 */
.L_x_27:
[----:B------:R-:W-:Y:S01]  /*3d60*/  UIADD3 UR22, UPT, UPT, UR22, 0x4700, URZ ;  /* 0x0000470016167890 */ /* 0x000fe2000fffe0ff */
[----:B------:R-:W0:Y:S01]  /*3d70*/  MUFU.RCP R28, R15 ;  /* 0x0000000f001c7308 */ /* 0x000e220000001000 */
[-C--:B------:R-:W-:Y:S01]  /*3d80*/  FMUL R43, R8, R3.reuse ;  /* 0x00000003082b7220 */ /* 0x080fe20000400000 */
[-C--:B------:R-:W-:Y:S01]  /*3d90*/  FMUL R4, R4, R3.reuse ;  /* 0x0000000304047220 */ /* 0x080fe20000400000 */
[----:B------:R-:W-:Y:S01]  /*3da0*/  ULEA UR22, UR23, UR22, 0x18 ;  /* 0x0000001617167291 */ /* 0x000fe2000f8ec0ff */
[-C--:B------:R-:W-:Y:S01]  /*3db0*/  FMUL R41, R5, R3.reuse ;  /* 0x0000000305297220 */ /* 0x080fe20000400000 */
[----:B------:R-:W-:Y:S01]  /*3dc0*/  FMUL R9, R9, R3 ;  /* 0x0000000309097220 */ /* 0x000fe20000400000 */
[----:B------:R-:W-:Y:S02]  /*3dd0*/  BSSY.RECONVERGENT B2, `(.L_x_29) ;  /* 0x000001e000027945 */ /* 0x000fe40003800200 */
[----:B------:R-:W1:Y:S01]  /*3de0*/  FCHK P0, R16, R15 ;  /* 0x0000000f10007302 */ /* 0x000e620000000000 */
[----:B------:R-:W-:-:S05]  /*3df0*/  LEA R24, R24, UR22, 0x5 ;  /* 0x0000001618187c11 */ /* 0x000fca000f8e28ff */
[----:B------:R-:W2:Y:S01]  /*3e00*/  LDS R12, [R24+0x4] ;  /* 0x00000400180c7984 */ /* 0x000ea20000000800 */
[----:B0-----:R-:W-:-:S03]  /*3e10*/  FFMA R3, -R15, R28, 1 ;  /* 0x3f8000000f037423 */ /* 0x001fc6000000011c */
[----:B------:R-:W0:Y:S01]  /*3e20*/  LDS R20, [R24+0x8] ;  /* 0x0000080018147984 */ /* 0x000e220000000800 */
[----:B------:R-:W-:-:S03]  /*3e30*/  FFMA R3, R28, R3, R28 ;  /* 0x000000031c037223 */ /* 0x000fc6000000001c */
[----:B------:R-:W3:Y:S04]  /*3e40*/  LDS R2, [R24] ;  /* 0x0000000018027984 */ /* 0x000ee80000000800 */
[----:B------:R-:W4:Y:S01]  /*3e50*/  LDS R30, [R24+0xc] ;  /* 0x00000c00181e7984 */ /* 0x000f220000000800 */
[C---:B--2---:R-:W-:Y:S01]  /*3e60*/  FMUL R8, R13.reuse, R12 ;  /* 0x0000000c0d087220 */ /* 0x044fe20000400000 */
[----:B0-----:R-:W-:-:S03]  /*3e70*/  FMUL R12, R13, R20 ;  /* 0x000000140d0c7220 */ /* 0x001fc60000400000 */
[C---:B------:R-:W-:Y:S01]  /*3e80*/  FFMA R41, R39.reuse, R8, R41 ;  /* 0x0000000827297223 */ /* 0x040fe20000000029 */
[----:B---3--:R-:W-:Y:S01]  /*3e90*/  FMUL R2, R2, R13 ;  /* 0x0000000d02027220 */ /* 0x008fe20000400000 */
[----:B------:R-:W-:-:S03]  /*3ea0*/  FFMA R43, R39, R12, R43 ;  /* 0x0000000c272b7223 */ /* 0x000fc6000000002b */
[----:B------:R0:W-:Y:S01]  /*3eb0*/  STS [R24+0x4], R41 ;  /* 0x0000042918007388 */ /* 0x0001e20000000800 */
[----:B----4-:R-:W-:Y:S01]  /*3ec0*/  FMUL R20, R13, R30 ;  /* 0x0000001e0d147220 */ /* 0x010fe20000400000 */
[----:B------:R-:W-:Y:S02]  /*3ed0*/  FFMA R5, R39, R2, R4 ;  /* 0x0000000227057223 */ /* 0x000fe40000000004 */
[----:B------:R0:W-:Y:S01]  /*3ee0*/  STS [R24+0x8], R43 ;  /* 0x0000082b18007388 */ /* 0x0001e20000000800 */
[----:B------:R-:W-:Y:S01]  /*3ef0*/  FFMA R2, R3, R16, RZ ;  /* 0x0000001003027223 */ /* 0x000fe200000000ff */
[----:B------:R-:W-:Y:S02]  /*3f00*/  FFMA R9, R39, R20, R9 ;  /* 0x0000001427097223 */ /* 0x000fe40000000009 */
[----:B------:R0:W-:Y:S01]  /*3f10*/  STS [R24], R5 ;  /* 0x0000000518007388 */ /* 0x0001e20000000800 */
[----:B------:R-:W-:-:S03]  /*3f20*/  FFMA R13, -R15, R2, R16 ;  /* 0x000000020f0d7223 */ /* 0x000fc60000000110 */
[----:B------:R0:W-:Y:S01]  /*3f30*/  STS [R24+0xc], R9 ;  /* 0x00000c0918007388 */ /* 0x0001e20000000800 */
[----:B------:R-:W-:Y:S01]  /*3f40*/  FFMA R2, R3, R13, R2 ;  /* 0x0000000d03027223 */ /* 0x000fe20000000002 */
[----:B-1----:R-:W-:Y:S06]  /*3f50*/  @!P0 BRA `(.L_x_30) ;  /* 0x0000000000148947 */ /* 0x002fec0003800000 */
[----:B------:R-:W-:Y:S02]  /*3f60*/  MOV R3, R16 ;  /* 0x0000001000037202 */ /* 0x000fe40000000f00 */
[----:B------:R-:W-:Y:S02]  /*3f70*/  MOV R12, R15 ;  /* 0x0000000f000c7202 */ /* 0x000fe40000000f00 */
[----:B------:R-:W-:-:S07]  /*3f80*/  MOV R28, 0x3fa0 ;  /* 0x00003fa0001c7802 */ /* 0x000fce0000000f00 */
[----:B0-----:R-:W-:Y:S05]  /*3f90*/  CALL.REL.NOINC `($__internal_2_$__cuda_sm3x_div_rn_noftz_f32_slowpath) ;  /* 0x0000001400107944 */ /* 0x001fea0003c00000 */
[----:B------:R-:W-:-:S07]  /*3fa0*/  MOV R2, R3 ;  /* 0x0000000300027202 */ /* 0x000fce0000000f00 */
.L_x_30:
[----:B------:R-:W-:Y:S05]  /*3fb0*/  BSYNC.RECONVERGENT B2 ;  /* 0x0000000000027941 */ /* 0x000fea0003800200 */
.L_x_29:
[----:B------:R-:W1:Y:S01]  /*3fc0*/  MUFU.RCP R4, R15 ;  /* 0x0000000f00047308 */ /* 0x000e620000001000 */
[----:B------:R-:W-:Y:S07]  /*3fd0*/  BSSY.RECONVERGENT B2, `(.L_x_31) ;  /* 0x000000c000027945 */ /* 0x000fee0003800200 */
[----:B------:R-:W2:Y:S01]  /*3fe0*/  FCHK P0, R0, R15 ;  /* 0x0000000f00007302 */ /* 0x000ea20000000000 */
[----:B-1----:R-:W-:-:S04]  /*3ff0*/  FFMA R3, -R15, R4, 1 ;  /* 0x3f8000000f037423 */ /* 0x002fc80000000104 */
[----:B------:R-:W-:-:S04]  /*4000*/  FFMA R8, R4, R3, R4 ;  /* 0x0000000304087223 */ /* 0x000fc80000000004 */
[----:B------:R-:W-:-:S04]  /*4010*/  FFMA R3, R0, R8, RZ ;  /* 0x0000000800037223 */ /* 0x000fc800000000ff */
[----:B------:R-:W-:-:S04]  /*4020*/  FFMA R4, -R15, R3, R0 ;  /* 0x000000030f047223 */ /* 0x000fc80000000100 */
[----:B------:R-:W-:Y:S01]  /*4030*/  FFMA R3, R8, R4, R3 ;  /* 0x0000000408037223 */ /* 0x000fe20000000003 */
[----:B--2---:R-:W-:Y:S06]  /*4040*/  @!P0 BRA `(.L_x_32) ;  /* 0x0000000000108947 */ /* 0x004fec0003800000 */
[----:B------:R-:W-:Y:S01]  /*4050*/  IMAD.MOV.U32 R3, RZ, RZ, R0 ;  /* 0x000000ffff037224 */ /* 0x000fe200078e0000 */
[----:B------:R-:W-:Y:S02]  /*4060*/  MOV R12, R15 ;  /* 0x0000000f000c7202 */ /* 0x000fe40000000f00 */
[----:B------:R-:W-:-:S07]  /*4070*/  MOV R28, 0x4090 ;  /* 0x00004090001c7802 */ /* 0x000fce0000000f00 */
[----:B0-----:R-:W-:Y:S05]  /*4080*/  CALL.REL.NOINC `($__internal_2_$__cuda_sm3x_div_rn_noftz_f32_slowpath) ;  /* 0x0000001000d47944 */ /* 0x001fea0003c00000 */
.L_x_32:
[----:B------:R-:W-:Y:S05]  /*4090*/  BSYNC.RECONVERGENT B2 ;  /* 0x0000000000027941 */ /* 0x000fea0003800200 */
.L_x_31:
[----:B0-----:R-:W0:Y:S01]  /*40a0*/  LDS R5, [R24+0x10] ;  /* 0x0000100018057984 */ /* 0x001e220000000800 */
[----:B------:R-:W-:Y:S01]  /*40b0*/  IADD3 R22, PT, PT, R22, 0x1, RZ ;  /* 0x0000000116167810 */ /* 0x000fe20007ffe0ff */
[-C--:B------:R-:W-:Y:S01]  /*40c0*/  FMUL R6, R6, R3.reuse ;  /* 0x0000000306067220 */ /* 0x080fe20000400000 */
[-C--:B------:R-:W-:Y:S01]  /*40d0*/  FMUL R7, R7, R3.reuse ;  /* 0x0000000307077220 */ /* 0x080fe20000400000 */
[----:B------:R-:W1:Y:S01]  /*40e0*/  LDS R13, [R24+0x14] ;  /* 0x00001400180d7984 */ /* 0x000e620000000800 */
[----:B------:R-:W-:Y:S01]  /*40f0*/  ISETP.NE.AND P0, PT, R22, UR14, PT ;  /* 0x0000000e16007c0c */ /* 0x000fe2000bf05270 */
[-C--:B------:R-:W-:Y:S01]  /*4100*/  FMUL R9, R10, R3.reuse ;  /* 0x000000030a097220 */ /* 0x080fe20000400000 */
[----:B------:R-:W-:Y:S01]  /*4110*/  FMUL R11, R11, R3 ;  /* 0x000000030b0b7220 */ /* 0x000fe20000400000 */
[----:B------:R-:W2:Y:S01]  /*4120*/  LDS R39, [R24+0x18] ;  /* 0x0000180018277984 */ /* 0x000ea20000000800 */
[----:B------:R-:W-:Y:S01]  /*4130*/  IMAD.MOV.U32 R3, RZ, RZ, R14 ;  /* 0x000000ffff037224 */ /* 0x000fe200078e000e */
[----:B------:R-:W-:-:S02]  /*4140*/  MOV R20, R35 ;  /* 0x0000002300147202 */ /* 0x000fc40000000f00 */
[----:B------:R-:W3:Y:S01]  /*4150*/  LDS R41, [R24+0x1c] ;  /* 0x00001c0018297984 */ /* 0x000ee20000000800 */
[----:B------:R-:W-:Y:S01]  /*4160*/  MOV R16, R15 ;  /* 0x0000000f00107202 */ /* 0x000fe20000000f00 */
[----:B0-----:R-:W-:Y:S01]  /*4170*/  FMUL R0, R5, R2 ;  /* 0x0000000205007220 */ /* 0x001fe20000400000 */
[----:B-1----:R-:W-:-:S03]  /*4180*/  FMUL R4, R2, R13 ;  /* 0x0000000d02047220 */ /* 0x002fc60000400000 */
[C---:B------:R-:W-:Y:S01]  /*4190*/  FFMA R5, R37.reuse, R0, R6 ;  /* 0x0000000025057223 */ /* 0x040fe20000000006 */
[----:B--2---:R-:W-:Y:S01]  /*41a0*/  FMUL R8, R2, R39 ;  /* 0x0000002702087220 */ /* 0x004fe20000400000 */
[----:B------:R-:W-:-:S03]  /*41b0*/  FFMA R7, R37, R4, R7 ;  /* 0x0000000425077223 */ /* 0x000fc60000000007 */
[----:B------:R0:W-:Y:S01]  /*41c0*/  STS [R24+0x10], R5 ;  /* 0x0000100518007388 */ /* 0x0001e20000000800 */
[----:B---3--:R-:W-:Y:S01]  /*41d0*/  FMUL R2, R2, R41 ;  /* 0x0000002902027220 */ /* 0x008fe20000400000 */
[C---:B------:R-:W-:Y:S02]  /*41e0*/  FFMA R9, R37.reuse, R8, R9 ;  /* 0x0000000825097223 */ /* 0x040fe40000000009 */
[----:B------:R0:W-:Y:S01]  /*41f0*/  STS [R24+0x14], R7 ;  /* 0x0000140718007388 */ /* 0x0001e20000000800 */
[----:B------:R-:W-:Y:S01]  /*4200*/  FFMA R11, R37, R2, R11 ;  /* 0x00000002250b7223 */ /* 0x000fe2000000000b */
[----:B------:R-:W-:Y:S02]  /*4210*/  MOV R37, R26 ;  /* 0x0000001a00257202 */ /* 0x000fe40000000f00 */
[----:B------:R0:W-:Y:S04]  /*4220*/  STS [R24+0x18], R9 ;  /* 0x0000180918007388 */ /* 0x0001e80000000800 */
[----:B------:R0:W-:Y:S01]  /*4230*/  STS [R24+0x1c], R11 ;  /* 0x00001c0b18007388 */ /* 0x0001e20000000800 */
[----:B------:R-:W-:Y:S06]  /*4240*/  BAR.SYNC.DEFER_BLOCKING 0x0 ;  /* 0x0000000000007b1d */ /* 0x000fec0000010000 */
[----:B------:R-:W-:Y:S05]  /*4250*/  @P0 BRA `(.L_x_33) ;  /* 0xffffffd400540947 */ /* 0x000fea000383ffff */
[----:B0-----:R0:W1:Y:S04]  /*4260*/  LDS.128 R4, [R24] ;  /* 0x0000000018047984 */ /* 0x0010680000000c00 */
[----:B------:R0:W2:Y:S02]  /*4270*/  LDS.128 R8, [R24+0x10] ;  /* 0x0000100018087984 */ /* 0x0000a40000000c00 */
.L_x_1:
[----:B------:R-:W3:Y:S01]  /*4280*/  S2R R14, SR_TID.X ;  /* 0x00000000000e7919 */ /* 0x000ee20000002100 */
[----:B------:R-:W4:Y:S01]  /*4290*/  S2UR UR5, SR_CgaCtaId ;  /* 0x00000000000579c3 */ /* 0x000f220000008800 */
[----:B------:R-:W-:Y:S01]  /*42a0*/  UMOV UR4, 0x400 ;  /* 0x0000040000047882 */ /* 0x000fe20000000000 */
[----:B--2---:R-:W-:Y:S01]  /*42b0*/  F2FP.BF16.F32.PACK_AB R16, R11, R10 ;  /* 0x0000000a0b10723e */ /* 0x004fe200000010ff */
[----:B------:R-:W-:Y:S01]  /*42c0*/  UIADD3 UR4, UPT, UPT, UR4, 0x4700, URZ ;  /* 0x0000470004047890 */ /* 0x000fe2000fffe0ff */
[----:B-1----:R-:W-:-:S04]  /*42d0*/  F2FP.BF16.F32.PACK_AB R4, R5, R4 ;  /* 0x000000040504723e */ /* 0x002fc800000010ff */
[----:B------:R-:W1:Y:S01]  /*42e0*/  LDC R18, c[0x0][0x3a4] ;  /* 0x0000e900ff127b82 */ /* 0x000e620000000800 */
[C---:B------:R-:W-:Y:S02]  /*42f0*/  PRMT R20, R4.reuse, 0x7610, R20 ;  /* 0x0000761004147816 */ /* 0x040fe40000000014 */
[----:B------:R-:W-:-:S05]  /*4300*/  PRMT R22, R4, 0x7632, R22 ;  /* 0x0000763204167816 */ /* 0x000fca0000000016 */
[----:B------:R-:W2:Y:S01]  /*4310*/  LDC.64 R2, c[0x0][0x398] ;  /* 0x0000e600ff027b82 */ /* 0x000ea20000000a00 */
[----:B----4-:R-:W-:Y:S01]  /*4320*/  ULEA UR4, UR5, UR4, 0x18 ;  /* 0x0000000405047291 */ /* 0x010fe2000f8ec0ff */
[C---:B---3--:R-:W-:Y:S02]  /*4330*/  SHF.L.U32 R12, R14.reuse, 0x1, RZ ;  /* 0x000000010e0c7819 */ /* 0x048fe400000006ff */
[----:B------:R-:W-:Y:S02]  /*4340*/  LEA.HI R0, R14, UR6, RZ, 0x1e ;  /* 0x000000060e007c11 */ /* 0x000fe4000f8ff0ff */
[----:B------:R-:W-:-:S05]  /*4350*/  LOP3.LUT R12, R12, 0x6, RZ, 0xc0, !PT ;  /* 0x000000060c0c7812 */ /* 0x000fca00078ec0ff */
[----:B------:R-:W-:Y:S01]  /*4360*/  VIADD R13, R12, UR7 ;  /* 0x000000070c0d7c36 */ /* 0x000fe20008000000 */
[----:B------:R-:W-:Y:S02]  /*4370*/  LEA R12, R14, UR4, 0x5 ;  /* 0x000000040e0c7c11 */ /* 0x000fe4000f8e28ff */
[----:B------:R-:W-:Y:S01]  /*4380*/  F2FP.BF16.F32.PACK_AB R14, R7, R6 ;  /* 0x00000006070e723e */ /* 0x000fe200000010ff */
[----:B-1----:R-:W-:Y:S01]  /*4390*/  IMAD R13, R0, R18, R13 ;  /* 0x00000012000d7224 */ /* 0x002fe200078e020d */
[----:B------:R-:W-:Y:S01]  /*43a0*/  F2FP.BF16.F32.PACK_AB R0, R9, R8 ;  /* 0x000000080900723e */ /* 0x000fe200000010ff */
[----:B------:R-:W-:Y:S02]  /*43b0*/  STS [R12+0x8], R8 ;  /* 0x000008080c007388 */ /* 0x000fe40000000800 */
[C---:B--2---:R-:W-:Y:S01]  /*43c0*/  IMAD.WIDE.U32 R4, R13.reuse, 0x2, R2 ;  /* 0x000000020d047825 */ /* 0x044fe200078e0002 */
[----:B------:R-:W-:Y:S01]  /*43d0*/  IADD3 R11, PT, PT, R13, 0x1, RZ ;  /* 0x000000010d0b7810 */ /* 0x000fe20007ffe0ff */
[----:B------:R1:W-:Y:S01]  /*43e0*/  STS [R12+0xc], R9 ;  /* 0x00000c090c007388 */ /* 0x0003e20000000800 */
[----:B------:R-:W-:-:S02]  /*43f0*/  LEA R15, R18, R13, 0x3 ;  /* 0x0000000d120f7211 */ /* 0x000fc400078e18ff */
[----:B------:R-:W-:Y:S01]  /*4400*/  IADD3 R19, PT, PT, R13, 0x8, RZ ;  /* 0x000000080d137810 */ /* 0x000fe20007ffe0ff */
[--C-:B------:R-:W-:Y:S01]  /*4410*/  IMAD.WIDE.U32 R10, R11, 0x2, R2.reuse ;  /* 0x000000020b0a7825 */ /* 0x100fe200078e0002 */
[C---:B------:R-:W-:Y:S01]  /*4420*/  IADD3 R17, PT, PT, R15.reuse, 0x1, RZ ;  /* 0x000000010f117810 */ /* 0x040fe20007ffe0ff */
[----:B------:R2:W-:Y:S01]  /*4430*/  STG.E.U16 desc[UR18][R4.64], R20 ;  /* 0x0000001404007986 */ /* 0x0005e2000c101512 */
[----:B------:R-:W-:Y:S01]  /*4440*/  IADD3 R21, PT, PT, R15, 0x8, RZ ;  /* 0x000000080f157810 */ /* 0x000fe20007ffe0ff */
[----:B------:R-:W-:Y:S01]  /*4450*/  VIADD R13, R13, 0x9 ;  /* 0x000000090d0d7836 */ /* 0x000fe20000000000 */
[C---:B------:R-:W-:Y:S01]  /*4460*/  IADD3 R23, PT, PT, R15.reuse, 0x9, RZ ;  /* 0x000000090f177810 */ /* 0x040fe20007ffe0ff */
[----:B-1----:R-:W-:Y:S01]  /*4470*/  IMAD.WIDE.U32 R8, R15, 0x2, R2 ;  /* 0x000000020f087825 */ /* 0x002fe200078e0002 */
[----:B------:R1:W-:Y:S01]  /*4480*/  STG.E.U16 desc[UR18][R10.64], R22 ;  /* 0x000000160a007986 */ /* 0x0003e2000c101512 */
[----:B------:R-:W-:-:S03]  /*4490*/  PRMT R15, R14, 0x7632, R15 ;  /* 0x000076320e0f7816 */ /* 0x000fc6000000000f */
[----:B------:R3:W-:Y:S01]  /*44a0*/  STG.E.U16 desc[UR18][R8.64], R0 ;  /* 0x0000000008007986 */ /* 0x0007e2000c101512 */
[----:B--2---:R-:W-:-:S03]  /*44b0*/  IMAD.WIDE.U32 R4, R17, 0x2, R2 ;  /* 0x0000000211047825 */ /* 0x004fc600078e0002 */
[----:B------:R-:W-:Y:S01]  /*44c0*/  STS [R12+0x10], R6 ;  /* 0x000010060c007388 */ /* 0x000fe20000000800 */
[----:B------:R-:W-:-:S03]  /*44d0*/  PRMT R17, R16, 0x7632, R17 ;  /* 0x0000763210117816 */ /* 0x000fc60000000011 */
[----:B------:R2:W-:Y:S01]  /*44e0*/  STS [R12+0x14], R7 ;  /* 0x000014070c007388 */ /* 0x0005e20000000800 */
[----:B-1----:R-:W-:Y:S01]  /*44f0*/  IMAD.WIDE.U32 R10, R21, 0x2, R2 ;  /* 0x00000002150a7825 */ /* 0x002fe200078e0002 */
[----:B---3--:R-:W-:-:S05]  /*4500*/  PRMT R9, R0, 0x7632, R9 ;  /* 0x0000763200097816 */ /* 0x008fca0000000009 */
[----:B------:R-:W-:Y:S01]  /*4510*/  STG.E.U16 desc[UR18][R4.64], R9 ;  /* 0x0000000904007986 */ /* 0x000fe2000c101512 */
[----:B--2---:R-:W-:-:S04]  /*4520*/  IMAD.WIDE.U32 R6, R19, 0x2, R2 ;  /* 0x0000000213067825 */ /* 0x004fc800078e0002 */
[--C-:B------:R-:W-:Y:S01]  /*4530*/  IMAD.WIDE.U32 R12, R13, 0x2, R2.reuse ;  /* 0x000000020d0c7825 */ /* 0x100fe200078e0002 */
[----:B------:R-:W-:Y:S03]  /*4540*/  STG.E.U16 desc[UR18][R6.64], R14 ;  /* 0x0000000e06007986 */ /* 0x000fe6000c101512 */
[----:B------:R-:W-:Y:S01]  /*4550*/  IMAD.WIDE.U32 R2, R23, 0x2, R2 ;  /* 0x0000000217027825 */ /* 0x000fe200078e0002 */
[----:B------:R-:W-:Y:S04]  /*4560*/  STG.E.U16 desc[UR18][R12.64], R15 ;  /* 0x0000000f0c007986 */ /* 0x000fe8000c101512 */
[----:B------:R-:W-:Y:S04]  /*4570*/  STG.E.U16 desc[UR18][R10.64], R16 ;  /* 0x000000100a007986 */ /* 0x000fe8000c101512 */
[----:B------:R-:W-:Y:S01]  /*4580*/  STG.E.U16 desc[UR18][R2.64], R17 ;  /* 0x0000001102007986 */ /* 0x000fe2000c101512 */
[----:B------:R-:W-:Y:S05]  /*4590*/  EXIT ;  /* 0x000000000000794d */ /* 0x000fea0003800000 */
.L_x_8:
[----:B------:R-:W-:Y:S01]  /*45a0*/  BSSY B0, `(.L_x_34) ;  /* 0x0000008000007945 */ /* 0x000fe20003800000 */
[----:B--2---:R-:W-:Y:S01]  /*45b0*/  FMNMX R45, R35, R8, !PT ;  /* 0x00000008232d7209 */ /* 0x004fe20007800000 */
[----:B------:R-:W-:Y:S01]  /*45c0*/  IMAD.MOV.U32 R49, RZ, RZ, R43 ;  /* 0x000000ffff317224 */ /* 0x000fe200078e002b */
[----:B------:R-:W-:Y:S02]  /*45d0*/  MOV R14, 0x1 ;  /* 0x00000001000e7802 */ /* 0x000fe40000000f00 */
[----:B------:R-:W-:-:S07]  /*45e0*/  MOV R51, 0x1f ;  /* 0x0000001f00337802 */ /* 0x000fce0000000f00 */
[----:B------:R-:W-:Y:S05]  /*45f0*/  WARPSYNC.COLLECTIVE R0, `(.L_x_35) ;  /* 0x0000000000087348 */ /* 0x000fea0003c00000 */
[----:B------:R0:W1:Y:S02]  /*4600*/  SHFL.BFLY P1, R14, R49, R14, R51 ;  /* 0x0c00000e310e7389 */ /* 0x0000640000020033 */
[----:B01----:R-:W-:Y:S05]  /*4610*/  ENDCOLLECTIVE ;  /* 0x000000000000791b */ /* 0x003fea0003800000 */
.L_x_35:
[----:B------:R-:W-:Y:S05]  /*4620*/  BSYNC B0 ;  /* 0x0000000000007941 */ /* 0x000fea0003800000 */
.L_x_34:
[----:B------:R-:W-:Y:S01]  /*4630*/  BSSY B0, `(.L_x_36) ;  /* 0x0000008000007945 */ /* 0x000fe20003800000 */
[----:B------:R-:W-:Y:S01]  /*4640*/  MOV R2, R14 ;  /* 0x0000000e00027202 */ /* 0x000fe20000000f00 */
[----:B------:R-:W-:Y:S01]  /*4650*/  IMAD.MOV.U32 R49, RZ, RZ, R45 ;  /* 0x000000ffff317224 */ /* 0x000fe200078e002d */
[----:B------:R-:W-:Y:S02]  /*4660*/  MOV R14, 0x2 ;  /* 0x00000002000e7802 */ /* 0x000fe40000000f00 */
[----:B------:R-:W-:-:S07]  /*4670*/  MOV R51, 0x1f ;  /* 0x0000001f00337802 */ /* 0x000fce0000000f00 */
[----:B------:R-:W-:Y:S05]  /*4680*/  WARPSYNC.COLLECTIVE R0, `(.L_x_37) ;  /* 0x0000000000087348 */ /* 0x000fea0003c00000 */
[----:B------:R0:W1:Y:S02]  /*4690*/  SHFL.BFLY P1, R14, R49, R14, R51 ;  /* 0x0c00000e310e7389 */ /* 0x0000640000020033 */
[----:B01----:R-:W-:Y:S05]  /*46a0*/  ENDCOLLECTIVE ;  /* 0x000000000000791b */ /* 0x003fea0003800000 */
.L_x_37:
[----:B------:R-:W-:Y:S05]  /*46b0*/  BSYNC B0 ;  /* 0x0000000000007941 */ /* 0x000fea0003800000 */
.L_x_36:
[----:B------:R-:W-:Y:S01]  /*46c0*/  FMNMX R35, R43, R2, !PT ;  /* 0x000000022b237209 */ /* 0x000fe20007800000 */
[----:B------:R-:W-:Y:S01]  /*46d0*/  BSSY B0, `(.L_x_38) ;  /* 0x0000009000007945 */ /* 0x000fe20003800000 */
[----:B------:R-:W-:Y:S02]  /*46e0*/  MOV R6, R14 ;  /* 0x0000000e00067202 */ /* 0x000fe40000000f00 */
[----:B------:R-:W-:Y:S01]  /*46f0*/  MOV R14, 0x2 ;  /* 0x00000002000e7802 */ /* 0x000fe20000000f00 */
[----:B------:R-:W-:Y:S01]  /*4700*/  IMAD.MOV.U32 R49, RZ, RZ, R35 ;  /* 0x000000ffff317224 */ /* 0x000fe200078e0023 */
[----:B------:R-:W-:Y:S02]  /*4710*/  FMNMX R2, R45, R6, !PT ;  /* 0x000000062d027209 */ /* 0x000fe40007800000 */
[----:B------:R-:W-:-:S07]  /*4720*/  MOV R51, 0x1f ;  /* 0x0000001f00337802 */ /* 0x000fce0000000f00 */
[----:B------:R-:W-:Y:S05]  /*4730*/  WARPSYNC.COLLECTIVE R0, `(.L_x_39) ;  /* 0x0000000000087348 */ /* 0x000fea0003c00000 */
[----:B------:R0:W1:Y:S02]  /*4740*/  SHFL.BFLY P1, R14, R49, R14, R51 ;  /* 0x0c00000e310e7389 */ /* 0x0000640000020033 */
[----:B01----:R-:W-:Y:S05]  /*4750*/  ENDCOLLECTIVE ;  /* 0x000000000000791b */ /* 0x003fea0003800000 */
.L_x_39:
[----:B------:R-:W-:Y:S05]  /*4760*/  BSYNC B0 ;  /* 0x0000000000007941 */ /* 0x000fea0003800000 */
.L_x_38:
[----:B------:R-:W-:Y:S02]  /*4770*/  IMAD.MOV.U32 R6, RZ, RZ, 0x3bbb989d ;  /* 0x3bbb989dff067424 */ /* 0x000fe400078e00ff */
[--C-:B------:R-:W-:Y:S01]  /*4780*/  FADD R41, R41, -R2.reuse ;  /* 0x8000000229297221 */ /* 0x100fe20000000000 */
[----:B------:R-:W-:Y:S01]  /*4790*/  MOV R8, 0x437c0000 ;  /* 0x437c000000087802 */ /* 0x000fe20000000f00 */
[--C-:B------:R-:W-:Y:S01]  /*47a0*/  FADD R39, R39, -R2.reuse ;  /* 0x8000000227277221 */ /* 0x100fe20000000000 */
[----:B------:R-:W-:Y:S01]  /*47b0*/  MOV R10, R14 ;  /* 0x0000000e000a7202 */ /* 0x000fe20000000f00 */
[----:B------:R-:W-:Y:S01]  /*47c0*/  FFMA.SAT R43, R41, R6, 0.5 ;  /* 0x3f000000292b7423 */ /* 0x000fe20000002006 */
[----:B------:R-:W-:Y:S02]  /*47d0*/  BSSY B0, `(.L_x_40) ;  /* 0x0000055000007945 */ /* 0x000fe40003800000 */
[----:B------:R-:W-:Y:S01]  /*47e0*/  FMNMX R10, R35, R10, !PT ;  /* 0x0000000a230a7209 */ /* 0x000fe20007800000 */
[----:B------:R-:W-:Y:S01]  /*47f0*/  FFMA.RM R14, R43, R8, 12582913 ;  /* 0x4b4000012b0e7423 */ /* 0x000fe20000004008 */
[----:B------:R-:W-:Y:S01]  /*4800*/  FFMA.SAT R43, R39, R6, 0.5 ;  /* 0x3f000000272b7423 */ /* 0x000fe20000002006 */
[----:B------:R-:W-:-:S02]  /*4810*/  FADD R35, R9, -R2 ;  /* 0x8000000209237221 */ /* 0x000fc40000000000 */
[----:B------:R-:W-:Y:S01]  /*4820*/  FADD R26, R14, -12583039 ;  /* 0xcb40007f0e1a7421 */ /* 0x000fe20000000000 */
[----:B------:R-:W-:Y:S01]  /*4830*/  FFMA.RM R12, R43, R8, 12582913 ;  /* 0x4b4000012b0c7423 */ /* 0x000fe20000004008 */
[----:B------:R-:W-:Y:S01]  /*4840*/  FADD R43, R15, -R2 ;  /* 0x800000020f2b7221 */ /* 0x000fe20000000000 */
[----:B------:R-:W-:Y:S01]  /*4850*/  FADD R45, R13, -R10 ;  /* 0x8000000a0d2d7221 */ /* 0x000fe20000000000 */
[----:B------:R-:W-:Y:S01]  /*4860*/  FFMA R26, R41, 1.4426950216293334961, -R26 ;  /* 0x3fb8aa3b291a7823 */ /* 0x000fe2000000081a */
[C---:B------:R-:W-:Y:S01]  /*4870*/  FADD R28, R12.reuse, -12583039 ;  /* 0xcb40007f0c1c7421 */ /* 0x040fe20000000000 */
[-C--:B------:R-:W-:Y:S01]  /*4880*/  FFMA.SAT R15, R43, R6.reuse, 0.5 ;  /* 0x3f0000002b0f7423 */ /* 0x080fe20000002006 */
[----:B------:R-:W-:Y:S01]  /*4890*/  FFMA.SAT R13, R35, R6, 0.5 ;  /* 0x3f000000230d7423 */ /* 0x000fe20000002006 */
[----:B------:R-:W-:Y:S01]  /*48a0*/  FFMA R47, R41, 1.925963033500011079e-08, R26 ;  /* 0x32a57060292f7823 */ /* 0x000fe2000000001a */
[----:B------:R-:W-:Y:S01]  /*48b0*/  FFMA R28, R39, 1.4426950216293334961, -R28 ;  /* 0x3fb8aa3b271c7823 */ /* 0x000fe2000000081c */
[----:B------:R-:W-:Y:S01]  /*48c0*/  FFMA.RM R15, R15, R8, 12582913 ;  /* 0x4b4000010f0f7423 */ /* 0x000fe20000004008 */
[----:B------:R-:W-:Y:S01]  /*48d0*/  FFMA.SAT R9, R45, R6, 0.5 ;  /* 0x3f0000002d097423 */ /* 0x000fe20000002006 */
[-C--:B------:R-:W-:Y:S01]  /*48e0*/  FFMA.RM R13, R13, R8.reuse, 12582913 ;  /* 0x4b4000010d0d7423 */ /* 0x080fe20000004008 */
[----:B------:R-:W-:Y:S01]  /*48f0*/  FFMA R28, R39, 1.925963033500011079e-08, R28 ;  /* 0x32a57060271c7823 */ /* 0x000fe2000000001c */
[----:B------:R-:W-:Y:S01]  /*4900*/  FADD R26, R15, -12583039 ;  /* 0xcb40007f0f1a7421 */ /* 0x000fe20000000000 */
[----:B------:R-:W-:Y:S01]  /*4910*/  FFMA.RM R9, R9, R8, 12582913 ;  /* 0x4b40000109097423 */ /* 0x000fe20000004008 */
[--C-:B------:R-:W-:Y:S01]  /*4920*/  FADD R39, R7, -R10.reuse ;  /* 0x8000000a07277221 */ /* 0x100fe20000000000 */
[----:B------:R-:W-:Y:S01]  /*4930*/  FADD R49, R11, -R10 ;  /* 0x8000000a0b317221 */ /* 0x000fe20000000000 */
[----:B------:R-:W-:Y:S01]  /*4940*/  FFMA R26, R43, 1.4426950216293334961, -R26 ;  /* 0x3fb8aa3b2b1a7823 */ /* 0x000fe2000000081a */
[----:B------:R-:W-:Y:S01]  /*4950*/  FADD R30, R9, -12583039 ;  /* 0xcb40007f091e7421 */ /* 0x000fe20000000000 */
[----:B------:R-:W-:Y:S01]  /*4960*/  MUFU.EX2 R47, R47 ;  /* 0x0000002f002f7308 */ /* 0x000fe20000000800 */
[-C--:B------:R-:W-:Y:S01]  /*4970*/  FFMA.SAT R51, R49, R6.reuse, 0.5 ;  /* 0x3f00000031337423 */ /* 0x080fe20000002006 */
[----:B------:R-:W-:Y:S01]  /*4980*/  FFMA R41, R43, 1.925963033500011079e-08, R26 ;  /* 0x32a570602b297823 */ /* 0x000fe2000000001a */
[----:B------:R-:W-:Y:S01]  /*4990*/  FADD R26, R13, -12583039 ;  /* 0xcb40007f0d1a7421 */ /* 0x000fe20000000000 */
[----:B------:R-:W-:Y:S01]  /*49a0*/  FADD R43, R5, -R10 ;  /* 0x8000000a052b7221 */ /* 0x000fe20000000000 */
[-C--:B------:R-:W-:Y:S01]  /*49b0*/  FFMA.SAT R5, R39, R6.reuse, 0.5 ;  /* 0x3f00000027057423 */ /* 0x080fe20000002006 */
[----:B------:R-:W-:Y:S01]  /*49c0*/  FFMA R30, R45, 1.4426950216293334961, -R30 ;  /* 0x3fb8aa3b2d1e7823 */ /* 0x000fe2000000081e */
[----:B------:R-:W-:Y:S01]  /*49d0*/  FFMA R26, R35, 1.4426950216293334961, -R26 ;  /* 0x3fb8aa3b231a7823 */ /* 0x000fe2000000081a */
[----:B------:R-:W-:Y:S01]  /*49e0*/  FFMA.SAT R7, R43, R6, 0.5 ;  /* 0x3f0000002b077423 */ /* 0x000fe20000002006 */
[----:B------:R-:W-:Y:S01]  /*49f0*/  MUFU.EX2 R41, R41 ;  /* 0x0000002900297308 */ /* 0x000fe20000000800 */
[----:B------:R-:W-:Y:S01]  /*4a00*/  FFMA R32, R45, 1.925963033500011079e-08, R30 ;  /* 0x32a570602d207823 */ /* 0x000fe2000000001e */
[----:B------:R-:W-:Y:S01]  /*4a10*/  FFMA R35, R35, 1.925963033500011079e-08, R26 ;  /* 0x32a5706023237823 */ /* 0x000fe2000000001a */
[-C--:B------:R-:W-:Y:S01]  /*4a20*/  FFMA.RM R26, R5, R8.reuse, 12582913 ;  /* 0x4b400001051a7423 */ /* 0x080fe20000004008 */
[----:B------:R-:W-:Y:S01]  /*4a30*/  FFMA.RM R5, R7, R8, 12582913 ;  /* 0x4b40000107057423 */ /* 0x000fe20000004008 */
[----:B------:R-:W-:-:S02]  /*4a40*/  SHF.L.U32 R12, R12, 0x17, RZ ;  /* 0x000000170c0c7819 */ /* 0x000fc400000006ff */
[----:B------:R-:W-:Y:S01]  /*4a50*/  FADD R30, R26, -12583039 ;  /* 0xcb40007f1a1e7421 */ /* 0x000fe20000000000 */
[----:B------:R0:W1:Y:S01]  /*4a60*/  MUFU.EX2 R45, R28 ;  /* 0x0000001c002d7308 */ /* 0x0000620000000800 */
[C---:B------:R-:W-:Y:S01]  /*4a70*/  FADD R34, R5.reuse, -12583039 ;  /* 0xcb40007f05227421 */ /* 0x040fe20000000000 */
[----:B------:R-:W-:Y:S01]  /*4a80*/  SHF.L.U32 R5, R5, 0x17, RZ ;  /* 0x0000001705057819 */ /* 0x000fe200000006ff */
[----:B------:R-:W-:Y:S02]  /*4a90*/  FFMA R30, R39, 1.4426950216293334961, -R30 ;  /* 0x3fb8aa3b271e7823 */ /* 0x000fe4000000081e */
[----:B------:R-:W-:Y:S02]  /*4aa0*/  FFMA R34, R43, 1.4426950216293334961, -R34 ;  /* 0x3fb8aa3b2b227823 */ /* 0x000fe40000000822 */
[----:B------:R-:W-:Y:S01]  /*4ab0*/  FFMA R39, R39, 1.925963033500011079e-08, R30 ;  /* 0x32a5706027277823 */ /* 0x000fe2000000001e */
[----:B------:R-:W2:Y:S01]  /*4ac0*/  MUFU.EX2 R11, R32 ;  /* 0x00000020000b7308 */ /* 0x000ea20000000800 */
[----:B0-----:R-:W-:Y:S01]  /*4ad0*/  FFMA.RM R28, R51, R8, 12582913 ;  /* 0x4b400001331c7423 */ /* 0x001fe20000004008 */
[----:B------:R-:W-:Y:S01]  /*4ae0*/  FFMA R43, R43, 1.925963033500011079e-08, R34 ;  /* 0x32a570602b2b7823 */ /* 0x000fe20000000022 */
[----:B------:R-:W-:Y:S01]  /*4af0*/  SHF.L.U32 R30, R14, 0x17, RZ ;  /* 0x000000170e1e7819 */ /* 0x000fe200000006ff */
[----:B------:R-:W-:-:S02]  /*4b00*/  IMAD.MOV.U32 R51, RZ, RZ, 0x1f ;  /* 0x0000001fff337424 */ /* 0x000fc400078e00ff */
[C---:B------:R-:W-:Y:S01]  /*4b10*/  FADD R36, R28.reuse, -12583039 ;  /* 0xcb40007f1c247421 */ /* 0x040fe20000000000 */
[----:B------:R-:W-:Y:S01]  /*4b20*/  SHF.L.U32 R28, R28, 0x17, RZ ;  /* 0x000000171c1c7819 */ /* 0x000fe200000006ff */
[----:B------:R-:W0:Y:S02]  /*4b30*/  MUFU.EX2 R34, R39 ;  /* 0x0000002700227308 */ /* 0x000e240000000800 */
[----:B------:R-:W-:Y:S01]  /*4b40*/  FFMA R36, R49, 1.4426950216293334961, -R36 ;  /* 0x3fb8aa3b31247823 */ /* 0x000fe20000000824 */
[----:B-1----:R-:W-:Y:S01]  /*4b50*/  FMUL R45, R12, R45 ;  /* 0x0000002d0c2d7220 */ /* 0x002fe20000400000 */
[----:B------:R-:W-:Y:S01]  /*4b60*/  FMUL R47, R30, R47 ;  /* 0x0000002f1e2f7220 */ /* 0x000fe20000400000 */
[----:B------:R-:W-:Y:S02]  /*4b70*/  IMAD.SHL.U32 R12, R15, 0x800000, RZ ;  /* 0x008000000f0c7824 */ /* 0x000fe400078e00ff */
[----:B------:R-:W-:Y:S01]  /*4b80*/  FFMA R36, R49, 1.925963033500011079e-08, R36 ;  /* 0x32a5706031247823 */ /* 0x000fe20000000024 */
[----:B------:R-:W-:Y:S01]  /*4b90*/  SHF.L.U32 R30, R9, 0x17, RZ ;  /* 0x00000017091e7819 */ /* 0x000fe200000006ff */
[----:B------:R-:W1:Y:S01]  /*4ba0*/  MUFU.EX2 R7, R35 ;  /* 0x0000002300077308 */ /* 0x000e620000000800 */
[----:B------:R-:W-:Y:S01]  /*4bb0*/  FMUL R41, R12, R41 ;  /* 0x000000290c297220 */ /* 0x000fe20000400000 */
[----:B------:R-:W-:Y:S01]  /*4bc0*/  SHF.L.U32 R9, R26, 0x17, RZ ;  /* 0x000000171a097819 */ /* 0x000fe200000006ff */
[----:B------:R-:W-:Y:S01]  /*4bd0*/  FADD R12, RZ, R47 ;  /* 0x0000002fff0c7221 */ /* 0x000fe20000000000 */
[----:B--2---:R-:W-:Y:S01]  /*4be0*/  FMUL R11, R30, R11 ;  /* 0x0000000b1e0b7220 */ /* 0x004fe20000400000 */
[----:B------:R-:W-:-:S02]  /*4bf0*/  IMAD.SHL.U32 R26, R13, 0x800000, RZ ;  /* 0x008000000d1a7824 */ /* 0x000fc400078e00ff */
[----:B------:R-:W-:Y:S01]  /*4c00*/  FADD R12, R12, R45 ;  /* 0x0000002d0c0c7221 */ /* 0x000fe20000000000 */
[----:B------:R-:W2:Y:S01]  /*4c10*/  MUFU.EX2 R14, R43 ;  /* 0x0000002b000e7308 */ /* 0x000ea20000000800 */
[----:B0-----:R-:W-:Y:S01]  /*4c20*/  FMUL R9, R9, R34 ;  /* 0x0000002209097220 */ /* 0x001fe20000400000 */
[----:B------:R-:W-:Y:S01]  /*4c30*/  FADD R30, RZ, R11 ;  /* 0x0000000bff1e7221 */ /* 0x000fe20000000000 */
[----:B------:R-:W-:-:S03]  /*4c40*/  FADD R12, R12, R41 ;  /* 0x000000290c0c7221 */ /* 0x000fc60000000000 */
[----:B------:R-:W-:Y:S02]  /*4c50*/  FADD R30, R30, R9 ;  /* 0x000000091e1e7221 */ /* 0x000fe40000000000 */
[----:B------:R-:W0:Y:S01]  /*4c60*/  MUFU.EX2 R15, R36 ;  /* 0x00000024000f7308 */ /* 0x000e220000000800 */
[----:B-1----:R-:W-:-:S04]  /*4c70*/  FMUL R13, R26, R7 ;  /* 0x000000071a0d7220 */ /* 0x002fc80000400000 */
[----:B------:R-:W-:Y:S01]  /*4c80*/  FADD R35, R12, R13 ;  /* 0x0000000d0c237221 */ /* 0x000fe20000000000 */
[----:B--2---:R-:W-:-:S04]  /*4c90*/  FMUL R5, R5, R14 ;  /* 0x0000000e05057220 */ /* 0x004fc80000400000 */
[----:B------:R-:W-:Y:S02]  /*4ca0*/  MOV R49, R35 ;  /* 0x0000002300317202 */ /* 0x000fe40000000f00 */
[----:B------:R-:W-:Y:S01]  /*4cb0*/  MOV R14, 0x1 ;  /* 0x00000001000e7802 */ /* 0x000fe20000000f00 */
[----:B------:R-:W-:Y:S01]  /*4cc0*/  FADD R30, R30, R5 ;  /* 0x000000051e1e7221 */ /* 0x000fe20000000000 */
[----:B0-----:R-:W-:-:S04]  /*4cd0*/  FMUL R7, R28, R15 ;  /* 0x0000000f1c077220 */ /* 0x001fc80000400000 */
[----:B------:R-:W-:-:S07]  /*4ce0*/  FADD R39, R30, R7 ;  /* 0x000000071e277221 */ /* 0x000fce0000000000 */
[----:B------:R-:W-:Y:S05]  /*4cf0*/  WARPSYNC.COLLECTIVE R0, `(.L_x_41) ;  /* 0x0000000000087348 */ /* 0x000fea0003c00000 */
[----:B------:R0:W1:Y:S02]  /*4d00*/  SHFL.BFLY P1, R14, R49, R14, R51 ;  /* 0x0c00000e310e7389 */ /* 0x0000640000020033 */
[----:B01----:R-:W-:Y:S05]  /*4d10*/  ENDCOLLECTIVE ;  /* 0x000000000000791b */ /* 0x003fea0003800000 */
.L_x_41:
[----:B------:R-:W-:Y:S05]  /*4d20*/  BSYNC B0 ;  /* 0x0000000000007941 */ /* 0x000fea0003800000 */
.L_x_40:
[----:B------:R-:W-:Y:S01]  /*4d30*/  BSSY B0, `(.L_x_42) ;  /* 0x0000008000007945 */ /* 0x000fe20003800000 */
[----:B------:R-:W-:Y:S01]  /*4d40*/  MOV R12, R14 ;  /* 0x0000000e000c7202 */ /* 0x000fe20000000f00 */
[----:B------:R-:W-:Y:S01]  /*4d50*/  IMAD.MOV.U32 R51, RZ, RZ, 0x1f ;  /* 0x0000001fff337424 */ /* 0x000fe200078e00ff */
[----:B------:R-:W-:Y:S02]  /*4d60*/  MOV R49, R39 ;  /* 0x0000002700317202 */ /* 0x000fe40000000f00 */
[----:B------:R-:W-:-:S07]  /*4d70*/  MOV R14, 0x1 ;  /* 0x00000001000e7802 */ /* 0x000fce0000000f00 */
[----:B------:R-:W-:Y:S05]  /*4d80*/  WARPSYNC.COLLECTIVE R0, `(.L_x_43) ;  /* 0x0000000000087348 */ /* 0x000fea0003c00000 */
[----:B------:R0:W1:Y:S02]  /*4d90*/  SHFL.BFLY P1, R14, R49, R14, R51 ;  /* 0x0c00000e310e7389 */ /* 0x0000640000020033 */
[----:B01----:R-:W-:Y:S05]  /*4da0*/  ENDCOLLECTIVE ;  /* 0x000000000000791b */ /* 0x003fea0003800000 */
.L_x_43:
[----:B------:R-:W-:Y:S05]  /*4db0*/  BSYNC B0 ;  /* 0x0000000000007941 */ /* 0x000fea0003800000 */
.L_x_42:
[----:B------:R-:W-:Y:S01]  /*4dc0*/  FADD R43, R35, R12 ;  /* 0x0000000c232b7221 */ /* 0x000fe20000000000 */
[----:B------:R-:W-:Y:S01]  /*4dd0*/  BSSY B0, `(.L_x_44) ;  /* 0x0000008000007945 */ /* 0x000fe20003800000 */
[----:B------:R-:W-:Y:S01]  /*4de0*/  FADD R15, R39, R14 ;  /* 0x0000000e270f7221 */ /* 0x000fe20000000000 */
[----:B------:R-:W-:Y:S02]  /*4df0*/  MOV R14, 0x2 ;  /* 0x00000002000e7802 */ /* 0x000fe40000000f00 */
[----:B------:R-:W-:Y:S02]  /*4e00*/  MOV R49, R43 ;  /* 0x0000002b00317202 */ /* 0x000fe40000000f00 */
[----:B------:R-:W-:-:S07]  /*4e10*/  MOV R51, 0x1f ;  /* 0x0000001f00337802 */ /* 0x000fce0000000f00 */
[----:B------:R-:W-:Y:S05]  /*4e20*/  WARPSYNC.COLLECTIVE R0, `(.L_x_45) ;  /* 0x0000000000087348 */ /* 0x000fea0003c00000 */
[----:B------:R0:W1:Y:S02]  /*4e30*/  SHFL.BFLY P1, R14, R49, R14, R51 ;  /* 0x0c00000e310e7389 */ /* 0x0000640000020033 */
[----:B01----:R-:W-:Y:S05]  /*4e40*/  ENDCOLLECTIVE ;  /* 0x000000000000791b */ /* 0x003fea0003800000 */
.L_x_45:
[----:B------:R-:W-:Y:S05]  /*4e50*/  BSYNC B0 ;  /* 0x0000000000007941 */ /* 0x000fea0003800000 */
.L_x_44:
[----:B------:R-:W-:Y:S01]  /*4e60*/  BSSY B0, `(.L_x_46) ;  /* 0x0000008000007945 */ /* 0x000fe20003800000 */
[----:B------:R-:W-:Y:S01]  /*4e70*/  IMAD.MOV.U32 R30, RZ, RZ, R14 ;  /* 0x000000ffff1e7224 */ /* 0x000fe200078e000e */
[----:B------:R-:W-:Y:S02]  /*4e80*/  MOV R49, R15 ;  /* 0x0000000f00317202 */ /* 0x000fe40000000f00 */
[----:B------:R-:W-:Y:S02]  /*4e90*/  MOV R14, 0x2 ;  /* 0x00000002000e7802 */ /* 0x000fe40000000f00 */
[----:B------:R-:W-:-:S07]  /*4ea0*/  MOV R51, 0x1f ;  /* 0x0000001f00337802 */ /* 0x000fce0000000f00 */
[----:B------:R-:W-:Y:S05]  /*4eb0*/  WARPSYNC.COLLECTIVE R0, `(.L_x_47) ;  /* 0x0000000000087348 */ /* 0x000fea0003c00000 */
[----:B------:R0:W1:Y:S02]  /*4ec0*/  SHFL.BFLY P1, R14, R49, R14, R51 ;  /* 0x0c00000e310e7389 */ /* 0x0000640000020033 */
[----:B01----:R-:W-:Y:S05]  /*4ed0*/  ENDCOLLECTIVE ;  /* 0x000000000000791b */ /* 0x003fea0003800000 */
.L_x_47:
[----:B------:R-:W-:Y:S05]  /*4ee0*/  BSYNC B0 ;  /* 0x0000000000007941 */ /* 0x000fea0003800000 */
.L_x_46:
[----:B------:R-:W-:Y:S01]  /*4ef0*/  IMAD.MOV.U32 R12, RZ, RZ, R14 ;  /* 0x000000ffff0c7224 */ /* 0x000fe200078e000e */
[----:B------:R-:W-:Y:S06]  /*4f00*/  BRA `(.L_x_48) ;  /* 0xffffffd800d07947 */ /* 0x000fec000383ffff */
        .weak           $__internal_0_$__cuda_sm20_rcp_rn_f32_slowpath
        .type           $__internal_0_$__cuda_sm20_rcp_rn_f32_slowpath,@function
        .size           $__internal_0_$__cuda_sm20_rcp_rn_f32_slowpath,($__internal_1_$__cuda_sm20_sqrt_rn_f32_slowpath - $__internal_0_$__cuda_sm20_rcp_rn_f32_slowpath)
$__internal_0_$__cuda_sm20_rcp_rn_f32_slowpath:
[----:B------:R-:W-:-:S04]  /*4f10*/  SHF.L.U32 R2, R0, 0x1, RZ ;  /* 0x0000000100027819 */ /* 0x000fc800000006ff */
[----:B------:R-:W-:-:S04]  /*4f20*/  SHF.R.U32.HI R8, RZ, 0x18, R2 ;  /* 0x00000018ff087819 */ /* 0x000fc80000011602 */
[----:B------:R-:W-:-:S13]  /*4f30*/  ISETP.NE.U32.AND P0, PT, R8, RZ, PT ;  /* 0x000000ff0800720c */ /* 0x000fda0003f05070 */
[----:B------:R-:W-:Y:S05]  /*4f40*/  @P0 BRA `(.L_x_49) ;  /* 0x00000000002c0947 */ /* 0x000fea0003800000 */
[----:B------:R-:W-:-:S04]  /*4f50*/  SHF.L.U32 R2, R0, 0x1, RZ ;  /* 0x0000000100027819 */ /* 0x000fc800000006ff */
[----:B------:R-:W-:-:S13]  /*4f60*/  ISETP.NE.AND P0, PT, R2, RZ, PT ;  /* 0x000000ff0200720c */ /* 0x000fda0003f05270 */
[----:B------:R2:W3:Y:S01]  /*4f70*/  @!P0 MUFU.RCP R2, R0 ;  /* 0x0000000000028308 */ /* 0x0004e20000001000 */
[----:B------:R-:W-:Y:S05]  /*4f80*/  @!P0 BRA `(.L_x_50) ;  /* 0x0000000000a48947 */ /* 0x000fea0003800000 */
[----:B------:R-:W-:-:S04]  /*4f90*/  FFMA R3, R0, 1.84467440737095516160e+19, RZ ;  /* 0x5f80000000037823 */ /* 0x000fc800000000ff */
[----:B--2---:R-:W3:Y:S02]  /*4fa0*/  MUFU.RCP R0, R3 ;  /* 0x0000000300007308 */ /* 0x004ee40000001000 */
[----:B---3--:R-:W-:-:S04]  /*4fb0*/  FFMA R2, R3, R0, -1 ;  /* 0xbf80000003027423 */ /* 0x008fc80000000000 */
[----:B------:R-:W-:-:S04]  /*4fc0*/  FADD.FTZ R5, -R2, -RZ ;  /* 0x800000ff02057221 */ /* 0x000fc80000010100 */
[----:B------:R-:W-:-:S04]  /*4fd0*/  FFMA R0, R0, R5, R0 ;  /* 0x0000000500007223 */ /* 0x000fc80000000000 */
[----:B------:R-:W-:Y:S01]  /*4fe0*/  FFMA R2, R0, 1.84467440737095516160e+19, RZ ;  /* 0x5f80000000027823 */ /* 0x000fe200000000ff */
[----:B------:R-:W-:Y:S06]  /*4ff0*/  BRA `(.L_x_50) ;  /* 0x0000000000887947 */ /* 0x000fec0003800000 */
.L_x_49:
[----:B------:R-:W-:-:S04]  /*5000*/  IADD3 R9, PT, PT, R8, -0xfd, RZ ;  /* 0xffffff0308097810 */ /* 0x000fc80007ffe0ff */
[----:B------:R-:W-:-:S13]  /*5010*/  ISETP.GT.U32.AND P0, PT, R9, 0x1, PT ;  /* 0x000000010900780c */ /* 0x000fda0003f04070 */
[----:B------:R-:W-:Y:S05]  /*5020*/  @P0 BRA `(.L_x_51) ;  /* 0x0000000000780947 */ /* 0x000fea0003800000 */
[----:B------:R-:W-:Y:S01]  /*5030*/  LOP3.LUT R2, R0, 0x7fffff, RZ, 0xc0, !PT ;  /* 0x007fffff00027812 */ /* 0x000fe200078ec0ff */
[----:B------:R-:W-:-:S03]  /*5040*/  IMAD.MOV.U32 R6, RZ, RZ, 0x3 ;  /* 0x00000003ff067424 */ /* 0x000fc600078e00ff */
[----:B------:R-:W-:Y:S02]  /*5050*/  LOP3.LUT R2, R2, 0x3f800000, RZ, 0xfc, !PT ;  /* 0x3f80000002027812 */ /* 0x000fe400078efcff */
[----:B------:R-:W-:Y:S02]  /*5060*/  SHF.L.U32 R6, R6, R9, RZ ;  /* 0x0000000906067219 */ /* 0x000fe400000006ff */
[----:B------:R-:W0:Y:S02]  /*5070*/  MUFU.RCP R3, R2 ;  /* 0x0000000200037308 */ /* 0x000e240000001000 */
[----:B0-----:R-:W-:-:S04]  /*5080*/  FFMA R4, R2, R3, -1 ;  /* 0xbf80000002047423 */ /* 0x001fc80000000003 */
[----:B------:R-:W-:-:S04]  /*5090*/  FADD.FTZ R4, -R4, -RZ ;  /* 0x800000ff04047221 */ /* 0x000fc80000010100 */
[CCC-:B------:R-:W-:Y:S01]  /*50a0*/  FFMA.RM R5, R3.reuse, R4.reuse, R3.reuse ;  /* 0x0000000403057223 */ /* 0x1c0fe20000004003 */
[----:B------:R-:W-:-:S04]  /*50b0*/  FFMA.RP R4, R3, R4, R3 ;  /* 0x0000000403047223 */ /* 0x000fc80000008003 */
[C---:B------:R-:W-:Y:S02]  /*50c0*/  LOP3.LUT R3, R5.reuse, 0x7fffff, RZ, 0xc0, !PT ;  /* 0x007fffff05037812 */ /* 0x040fe400078ec0ff */
[----:B------:R-:W-:Y:S02]  /*50d0*/  FSETP.NEU.FTZ.AND P0, PT, R5, R4, PT ;  /* 0x000000040500720b */ /* 0x000fe40003f1d000 */
[----:B------:R-:W-:Y:S02]  /*50e0*/  LOP3.LUT R3, R3, 0x800000, RZ, 0xfc, !PT ;  /* 0x0080000003037812 */ /* 0x000fe400078efcff */
[----:B------:R-:W-:Y:S02]  /*50f0*/  SEL R4, RZ, 0xffffffff, !P0 ;  /* 0xffffffffff047807 */ /* 0x000fe40004000000 */
[----:B------:R-:W-:Y:S02]  /*5100*/  LOP3.LUT R6, R6, R3, RZ, 0xc0, !PT ;  /* 0x0000000306067212 */ /* 0x000fe400078ec0ff */
[----:B------:R-:W-:-:S02]  /*5110*/  IADD3 R4, PT, PT, -R4, RZ, RZ ;  /* 0x000000ff04047210 */ /* 0x000fc40007ffe1ff */
[-C--:B------:R-:W-:Y:S02]  /*5120*/  SHF.R.U32.HI R6, RZ, R9.reuse, R6 ;  /* 0x00000009ff067219 */ /* 0x080fe40000011606 */
[----:B------:R-:W-:Y:S02]  /*5130*/  LOP3.LUT P1, RZ, R4, R9, R3, 0xf8, !PT ;  /* 0x0000000904ff7212 */ /* 0x000fe4000782f803 */
[C---:B------:R-:W-:Y:S02]  /*5140*/  LOP3.LUT P0, RZ, R6.reuse, 0x1, RZ, 0xc0, !PT ;  /* 0x0000000106ff7812 */ /* 0x040fe4000780c0ff */
[----:B------:R-:W-:-:S04]  /*5150*/  LOP3.LUT P2, RZ, R6, 0x2, RZ, 0xc0, !PT ;  /* 0x0000000206ff7812 */ /* 0x000fc8000784c0ff */
[----:B------:R-:W-:Y:S02]  /*5160*/  PLOP3.LUT P0, PT, P0, P1, P2, 0xe0, 0x0 ;  /* 0x000000000000781c */ /* 0x000fe40000703c20 */
[----:B------:R-:W-:Y:S02]  /*5170*/  LOP3.LUT P1, RZ, R0, 0x7fffff, RZ, 0xc0, !PT ;  /* 0x007fffff00ff7812 */ /* 0x000fe4000782c0ff */
[----:B------:R-:W-:-:S04]  /*5180*/  SEL R2, RZ, 0x1, !P0 ;  /* 0x00000001ff027807 */ /* 0x000fc80004000000 */
[----:B------:R-:W-:-:S04]  /*5190*/  IADD3 R2, PT, PT, -R2, RZ, RZ ;  /* 0x000000ff02027210 */ /* 0x000fc80007ffe1ff */
[----:B------:R-:W-:Y:S02]  /*51a0*/  ISETP.GE.AND P0, PT, R2, RZ, PT ;  /* 0x000000ff0200720c */ /* 0x000fe40003f06270 */
[----:B------:R-:W-:-:S04]  /*51b0*/  IADD3 R2, PT, PT, R8, -0xfc, RZ ;  /* 0xffffff0408027810 */ /* 0x000fc80007ffe0ff */
[----:B------:R-:W-:-:S07]  /*51c0*/  SHF.R.U32.HI R3, RZ, R2, R3 ;  /* 0x00000002ff037219 */ /* 0x000fce0000011603 */
[----:B------:R-:W-:-:S05]  /*51d0*/  @!P0 VIADD R3, R3, 0x1 ;  /* 0x0000000103038836 */ /* 0x000fca0000000000 */
[----:B------:R-:W-:-:S04]  /*51e0*/  @!P1 SHF.L.U32 R3, R3, 0x1, RZ ;  /* 0x0000000103039819 */ /* 0x000fc800000006ff */
[----:B------:R-:W-:Y:S01]  /*51f0*/  LOP3.LUT R2, R3, 0x80000000, R0, 0xf8, !PT ;  /* 0x8000000003027812 */ /* 0x000fe200078ef800 */
[----:B------:R-:W-:Y:S06]  /*5200*/  BRA `(.L_x_50) ;  /* 0x0000000000047947 */ /* 0x000fec0003800000 */
.L_x_51:
[----:B------:R0:W1:Y:S02]  /*5210*/  MUFU.RCP R2, R0 ;  /* 0x0000000000027308 */ /* 0x0000640000001000 */
.L_x_50:
[----:B-1-3--:R-:W-:Y:S01]  /*5220*/  MOV R17, R2 ;  /* 0x0000000200117202 */ /* 0x00afe20000000f00 */
[----:B------:R-:W-:Y:S01]  /*5230*/  IMAD.MOV.U32 R3, RZ, RZ, 0x0 ;  /* 0x00000000ff037424 */ /* 0x000fe200078e00ff */
[----:B------:R-:W-:-:S04]  /*5240*/  MOV R2, R7 ;  /* 0x0000000700027202 */ /* 0x000fc80000000f00 */
[----:B0-2---:R-:W-:Y:S05]  /*5250*/  RET.REL.NODEC R2 `(_Z22flash_attention_kernelP13__nv_bfloat16S0_S0_S0_ii) ;  /* 0xffffffac02687950 */ /* 0x005fea0003c3ffff */
        .weak           $__internal_1_$__cuda_sm20_sqrt_rn_f32_slowpath
        .type           $__internal_1_$__cuda_sm20_sqrt_rn_f32_slowpath,@function
        .size           $__internal_1_$__cuda_sm20_sqrt_rn_f32_slowpath,($__internal_2_$__cuda_sm3x_div_rn_noftz_f32_slowpath - $__internal_1_$__cuda_sm20_sqrt_rn_f32_slowpath)
$__internal_1_$__cuda_sm20_sqrt_rn_f32_slowpath:
[----:B------:R-:W-:-:S13]  /*5260*/  LOP3.LUT P0, RZ, R2, 0x7fffffff, RZ, 0xc0, !PT ;  /* 0x7fffffff02ff7812 */ /* 0x000fda000780c0ff */
[----:B------:R-:W-:Y:S05]  /*5270*/  @!P0 BRA `(.L_x_52) ;  /* 0x0000000000488947 */ /* 0x000fea0003800000 */
[----:B------:R-:W-:Y:S02]  /*5280*/  FSETP.GEU.FTZ.AND P0, PT, R2, RZ, PT ;  /* 0x000000ff0200720b */ /* 0x000fe40003f1e000 */
[----:B------:R-:W-:-:S11]  /*5290*/  MOV R0, R2 ;  /* 0x0000000200007202 */ /* 0x000fd60000000f00 */
[----:B------:R-:W-:Y:S01]  /*52a0*/  @!P0 MOV R2, 0x7fffffff ;  /* 0x7fffffff00028802 */ /* 0x000fe20000000f00 */
[----:B------:R-:W-:Y:S06]  /*52b0*/  @!P0 BRA `(.L_x_52) ;  /* 0x0000000000388947 */ /* 0x000fec0003800000 */
[----:B------:R-:W-:-:S13]  /*52c0*/  FSETP.GTU.FTZ.AND P0, PT, |R0|, +INF , PT ;  /* 0x7f8000000000780b */ /* 0x000fda0003f1c200 */
[----:B------:R-:W-:Y:S01]  /*52d0*/  @P0 FADD.FTZ R2, R0, 1 ;  /* 0x3f80000000020421 */ /* 0x000fe20000010000 */
[----:B------:R-:W-:Y:S06]  /*52e0*/  @P0 BRA `(.L_x_52) ;  /* 0x00000000002c0947 */ /* 0x000fec0003800000 */
[----:B------:R-:W-:-:S13]  /*52f0*/  FSETP.NEU.FTZ.AND P0, PT, |R0|, +INF , PT ;  /* 0x7f8000000000780b */ /* 0x000fda0003f1d200 */
[----:B------:R-:W-:Y:S01]  /*5300*/  @!P0 MOV R2, R0 ;  /* 0x0000000000028202 */ /* 0x000fe20000000f00 */
[----:B------:R-:W-:Y:S06]  /*5310*/  @!P0 BRA `(.L_x_52) ;  /* 0x0000000000208947 */ /* 0x000fec0003800000 */
[----:B------:R-:W-:-:S04]  /*5320*/  FFMA R0, R0, 1.84467440737095516160e+19, RZ ;  /* 0x5f80000000007823 */ /* 0x000fc800000000ff */
[----:B------:R-:W0:Y:S02]  /*5330*/  MUFU.RSQ R3, R0 ;  /* 0x0000000000037308 */ /* 0x000e240000001400 */
[----:B0-----:R-:W-:Y:S01]  /*5340*/  FMUL.FTZ R5, R0, R3 ;  /* 0x0000000300057220 */ /* 0x001fe20000410000 */
[----:B------:R-:W-:-:S03]  /*5350*/  FMUL.FTZ R3, R3, 0.5 ;  /* 0x3f00000003037820 */ /* 0x000fc60000410000 */
[----:B------:R-:W-:-:S04]  /*5360*/  FADD.FTZ R2, -R5, -RZ ;  /* 0x800000ff05027221 */ /* 0x000fc80000010100 */
[----:B------:R-:W-:-:S04]  /*5370*/  FFMA R2, R5, R2, R0 ;  /* 0x0000000205027223 */ /* 0x000fc80000000000 */
[----:B------:R-:W-:-:S04]  /*5380*/  FFMA R2, R2, R3, R5 ;  /* 0x0000000302027223 */ /* 0x000fc80000000005 */
[----:B------:R-:W-:-:S07]  /*5390*/  FMUL.FTZ R2, R2, 2.3283064365386962891e-10 ;  /* 0x2f80000002027820 */ /* 0x000fce0000410000 */
.L_x_52:
[----:B------:R-:W-:Y:S01]  /*53a0*/  IMAD.MOV.U32 R0, RZ, RZ, R2 ;  /* 0x000000ffff007224 */ /* 0x000fe200078e0002 */
[----:B------:R-:W-:Y:S02]  /*53b0*/  MOV R2, R4 ;  /* 0x0000000400027202 */ /* 0x000fe40000000f00 */
[----:B------:R-:W-:-:S04]  /*53c0*/  MOV R3, 0x0 ;  /* 0x0000000000037802 */ /* 0x000fc80000000f00 */
[----:B------:R-:W-:Y:S05]  /*53d0*/  RET.REL.NODEC R2 `(_Z22flash_attention_kernelP13__nv_bfloat16S0_S0_S0_ii) ;  /* 0xffffffac02087950 */ /* 0x000fea0003c3ffff */
        .weak           $__internal_2_$__cuda_sm3x_div_rn_noftz_f32_slowpath
        .type           $__internal_2_$__cuda_sm3x_div_rn_noftz_f32_slowpath,@function
        .size           $__internal_2_$__cuda_sm3x_div_rn_noftz_f32_slowpath,(.L_x_67 - $__internal_2_$__cuda_sm3x_div_rn_noftz_f32_slowpath)
$__internal_2_$__cuda_sm3x_div_rn_noftz_f32_slowpath:
[----:B------:R-:W-:Y:S01]  /*53e0*/  SHF.R.U32.HI R30, RZ, 0x17, R12 ;  /* 0x00000017ff1e7819 */ /* 0x000fe2000001160c */
[----:B------:R-:W-:Y:S01]  /*53f0*/  BSSY.RECONVERGENT B0, `(.L_x_53) ;  /* 0x0000062000007945 */ /* 0x000fe20003800200 */
[----:B------:R-:W-:Y:S02]  /*5400*/  SHF.R.U32.HI R34, RZ, 0x17, R3 ;  /* 0x00000017ff227819 */ /* 0x000fe40000011603 */
[----:B------:R-:W-:Y:S02]  /*5410*/  LOP3.LUT R30, R30, 0xff, RZ, 0xc0, !PT ;  /* 0x000000ff1e1e7812 */ /* 0x000fe400078ec0ff */
[----:B------:R-:W-:Y:S02]  /*5420*/  LOP3.LUT R34, R34, 0xff, RZ, 0xc0, !PT ;  /* 0x000000ff22227812 */ /* 0x000fe400078ec0ff */
[----:B------:R-:W-:-:S03]  /*5430*/  IADD3 R38, PT, PT, R30, -0x1, RZ ;  /* 0xffffffff1e267810 */ /* 0x000fc60007ffe0ff */
[----:B------:R-:W-:Y:S01]  /*5440*/  VIADD R36, R34, 0xffffffff ;  /* 0xffffffff22247836 */ /* 0x000fe20000000000 */
[----:B------:R-:W-:-:S04]  /*5450*/  ISETP.GT.U32.AND P1, PT, R38, 0xfd, PT ;  /* 0x000000fd2600780c */ /* 0x000fc80003f24070 */
[----:B------:R-:W-:-:S13]  /*5460*/  ISETP.GT.U32.OR P1, PT, R36, 0xfd, P1 ;  /* 0x000000fd2400780c */ /* 0x000fda0000f24470 */
[----:B------:R-:W-:Y:S01]  /*5470*/  @!P1 MOV R32, RZ ;  /* 0x000000ff00209202 */ /* 0x000fe20000000f00 */
[----:B------:R-:W-:Y:S06]  /*5480*/  @!P1 BRA `(.L_x_54) ;  /* 0x00000000005c9947 */ /* 0x000fec0003800000 */
[----:B------:R-:W-:Y:S02]  /*5490*/  FSETP.GTU.FTZ.AND P1, PT, |R3|, +INF , PT ;  /* 0x7f8000000300780b */ /* 0x000fe40003f3c200 */
[----:B------:R-:W-:-:S04]  /*54a0*/  FSETP.GTU.FTZ.AND P2, PT, |R12|, +INF , PT ;  /* 0x7f8000000c00780b */ /* 0x000fc80003f5c200 */
[----:B------:R-:W-:-:S13]  /*54b0*/  PLOP3.LUT P1, PT, P1, P2, PT, 0xf8, 0x8f ;  /* 0x00000000008f781c */ /* 0x000fda0000f25f70 */
[----:B------:R-:W-:Y:S05]  /*54c0*/  @P1 BRA `(.L_x_55) ;  /* 0x00000004004c1947 */ /* 0x000fea0003800000 */
[----:B------:R-:W-:-:S13]  /*54d0*/  LOP3.LUT P1, RZ, R12, 0x7fffffff, R3, 0xc8, !PT ;  /* 0x7fffffff0cff7812 */ /* 0x000fda000782c803 */
[----:B------:R-:W-:Y:S05]  /*54e0*/  @!P1 BRA `(.L_x_56) ;  /* 0x00000004003c9947 */ /* 0x000fea0003800000 */
[C---:B------:R-:W-:Y:S02]  /*54f0*/  FSETP.NEU.FTZ.AND P1, PT, |R3|.reuse, +INF , PT ;  /* 0x7f8000000300780b */ /* 0x040fe40003f3d200 */
[----:B------:R-:W-:Y:S02]  /*5500*/  FSETP.NEU.FTZ.AND P3, PT, |R12|, +INF , PT ;  /* 0x7f8000000c00780b */ /* 0x000fe40003f7d200 */
[----:B------:R-:W-:-:S11]  /*5510*/  FSETP.NEU.FTZ.AND P2, PT, |R3|, +INF , PT ;  /* 0x7f8000000300780b */ /* 0x000fd60003f5d200 */
[----:B------:R-:W-:Y:S05]  /*5520*/  @!P3 BRA !P1, `(.L_x_56) ;  /* 0x00000004002cb947 */ /* 0x000fea0004800000 */
[----:B------:R-:W-:-:S04]  /*5530*/  LOP3.LUT P1, RZ, R3, 0x7fffffff, RZ, 0xc0, !PT ;  /* 0x7fffffff03ff7812 */ /* 0x000fc8000782c0ff */
[----:B------:R-:W-:-:S13]  /*5540*/  PLOP3.LUT P1, PT, P3, P1, PT, 0x2f, 0xf2 ;  /* 0x0000000000f2781c */ /* 0x000fda0001f22577 */
[----:B------:R-:W-:Y:S05]  /*5550*/  @P1 BRA `(.L_x_57) ;  /* 0x0000000400181947 */ /* 0x000fea0003800000 */
[----:B------:R-:W-:-:S04]  /*5560*/  LOP3.LUT P1, RZ, R12, 0x7fffffff, RZ, 0xc0, !PT ;  /* 0x7fffffff0cff7812 */ /* 0x000fc8000782c0ff */
[----:B------:R-:W-:-:S13]  /*5570*/  PLOP3.LUT P1, PT, P2, P1, PT, 0x2f, 0xf2 ;  /* 0x0000000000f2781c */ /* 0x000fda0001722577 */
[----:B------:R-:W-:Y:S05]  /*5580*/  @P1 BRA `(.L_x_58) ;  /* 0x0000000400001947 */ /* 0x000fea0003800000 */
[----:B------:R-:W-:Y:S02]  /*5590*/  ISETP.GE.AND P1, PT, R36, RZ, PT ;  /* 0x000000ff2400720c */ /* 0x000fe40003f26270 */
[----:B------:R-:W-:-:S11]  /*55a0*/  ISETP.GE.AND P2, PT, R38, RZ, PT ;  /* 0x000000ff2600720c */ /* 0x000fd60003f46270 */
[----:B------:R-:W-:Y:S01]  /*55b0*/  @P1 MOV R32, RZ ;  /* 0x000000ff00201202 */ /* 0x000fe20000000f00 */
[----:B------:R-:W-:Y:S01]  /*55c0*/  @!P1 FFMA R3, R3, 1.84467440737095516160e+19, RZ ;  /* 0x5f80000003039823 */ /* 0x000fe200000000ff */
[----:B------:R-:W-:Y:S01]  /*55d0*/  @!P1 MOV R32, 0xffffffc0 ;  /* 0xffffffc000209802 */ /* 0x000fe20000000f00 */
[----:B------:R-:W-:-:S04]  /*55e0*/  @!P2 FFMA R12, R12, 1.84467440737095516160e+19, RZ ;  /* 0x5f8000000c0ca823 */ /* 0x000fc800000000ff */
[----:B------:R-:W-:-:S07]  /*55f0*/  @!P2 VIADD R32, R32, 0x40 ;  /* 0x000000402020a836 */ /* 0x000fce0000000000 */
.L_x_54:
[----:B------:R-:W-:Y:S01]  /*5600*/  LEA R47, R30, 0xc0800000, 0x17 ;  /* 0xc08000001e2f7811 */ /* 0x000fe200078eb8ff */
[----:B------:R-:W-:Y:S01]  /*5610*/  BSSY.RECONVERGENT B1, `(.L_x_59) ;  /* 0x0000036000017945 */ /* 0x000fe20003800200 */
[----:B------:R-:W-:Y:S02]  /*5620*/  IADD3 R34, PT, PT, R34, -0x7f, RZ ;  /* 0xffffff8122227810 */ /* 0x000fe40007ffe0ff */
[----:B------:R-:W-:Y:S02]  /*5630*/  IADD3 R42, PT, PT, -R47, R12, RZ ;  /* 0x0000000c2f2a7210 */ /* 0x000fe40007ffe1ff */
[C---:B------:R-:W-:Y:S01]  /*5640*/  IADD3 R49, PT, PT, R34.reuse, 0x7f, -R30 ;  /* 0x0000007f22317810 */ /* 0x040fe20007ffe81e */
[----:B------:R-:W-:Y:S01]  /*5650*/  IMAD R3, R34, -0x800000, R3 ;  /* 0xff80000022037824 */ /* 0x000fe200078e0203 */
[----:B------:R-:W0:Y:S01]  /*5660*/  MUFU.RCP R47, R42 ;  /* 0x0000002a002f7308 */ /* 0x000e220000001000 */
[----:B------:R-:W-:Y:S01]  /*5670*/  FADD.FTZ R12, -R42, -RZ ;  /* 0x800000ff2a0c7221 */ /* 0x000fe20000010100 */
[----:B------:R-:W-:-:S03]  /*5680*/  IADD3 R32, PT, PT, R49, R32, RZ ;  /* 0x0000002031207210 */ /* 0x000fc60007ffe0ff */
[----:B0-----:R-:W-:-:S04]  /*5690*/  FFMA R36, R47, R12, 1 ;  /* 0x3f8000002f247423 */ /* 0x001fc8000000000c */
[----:B------:R-:W-:-:S04]  /*56a0*/  FFMA R36, R47, R36, R47 ;  /* 0x000000242f247223 */ /* 0x000fc8000000002f */
[----:B------:R-:W-:-:S04]  /*56b0*/  FFMA R47, R3, R36, RZ ;  /* 0x00000024032f7223 */ /* 0x000fc800000000ff */
[----:B------:R-:W-:-:S04]  /*56c0*/  FFMA R38, R12, R47, R3 ;  /* 0x0000002f0c267223 */ /* 0x000fc80000000003 */
[----:B------:R-:W-:-:S04]  /*56d0*/  FFMA R47, R36, R38, R47 ;  /* 0x00000026242f7223 */ /* 0x000fc8000000002f */
[----:B------:R-:W-:-:S04]  /*56e0*/  FFMA R12, R12, R47, R3 ;  /* 0x0000002f0c0c7223 */ /* 0x000fc80000000003 */
[----:B------:R-:W-:-:S05]  /*56f0*/  FFMA R3, R36, R12, R47 ;  /* 0x0000000c24037223 */ /* 0x000fca000000002f */
[----:B------:R-:W-:-:S04]  /*5700*/  SHF.R.U32.HI R30, RZ, 0x17, R3 ;  /* 0x00000017ff1e7819 */ /* 0x000fc80000011603 */
[----:B------:R-:W-:-:S05]  /*5710*/  LOP3.LUT R49, R30, 0xff, RZ, 0xc0, !PT ;  /* 0x000000ff1e317812 */ /* 0x000fca00078ec0ff */
[----:B------:R-:W-:-:S05]  /*5720*/  IMAD.IADD R30, R49, 0x1, R32 ;  /* 0x00000001311e7824 */ /* 0x000fca00078e0220 */
[----:B------:R-:W-:-:S04]  /*5730*/  IADD3 R34, PT, PT, R30, -0x1, RZ ;  /* 0xffffffff1e227810 */ /* 0x000fc80007ffe0ff */
[----:B------:R-:W-:-:S13]  /*5740*/  ISETP.GE.U32.AND P1, PT, R34, 0xfe, PT ;  /* 0x000000fe2200780c */ /* 0x000fda0003f26070 */
[----:B------:R-:W-:Y:S05]  /*5750*/  @!P1 BRA `(.L_x_60) ;  /* 0x0000000000809947 */ /* 0x000fea0003800000 */
[----:B------:R-:W-:-:S13]  /*5760*/  ISETP.GT.AND P1, PT, R30, 0xfe, PT ;  /* 0x000000fe1e00780c */ /* 0x000fda0003f24270 */
[----:B------:R-:W-:Y:S05]  /*5770*/  @P1 BRA `(.L_x_61) ;  /* 0x00000000006c1947 */ /* 0x000fea0003800000 */
[----:B------:R-:W-:-:S13]  /*5780*/  ISETP.GE.AND P1, PT, R30, 0x1, PT ;  /* 0x000000011e00780c */ /* 0x000fda0003f26270 */
[----:B------:R-:W-:Y:S05]  /*5790*/  @P1 BRA `(.L_x_62) ;  /* 0x0000000000741947 */ /* 0x000fea0003800000 */
[----:B------:R-:W-:Y:S02]  /*57a0*/  ISETP.GE.AND P1, PT, R30, -0x18, PT ;  /* 0xffffffe81e00780c */ /* 0x000fe40003f26270 */
[----:B------:R-:W-:-:S11]  /*57b0*/  LOP3.LUT R3, R3, 0x80000000, RZ, 0xc0, !PT ;  /* 0x8000000003037812 */ /* 0x000fd600078ec0ff */
[----:B------:R-:W-:Y:S05]  /*57c0*/  @!P1 BRA `(.L_x_62) ;  /* 0x0000000000689947 */ /* 0x000fea0003800000 */
[CCC-:B------:R-:W-:Y:S01]  /*57d0*/  FFMA.RZ R32, R36.reuse, R12.reuse, R47.reuse ;  /* 0x0000000c24207223 */ /* 0x1c0fe2000000c02f */
[CCC-:B------:R-:W-:Y:S01]  /*57e0*/  FFMA.RP R34, R36.reuse, R12.reuse, R47.reuse ;  /* 0x0000000c24227223 */ /* 0x1c0fe2000000802f */
[----:B------:R-:W-:Y:S01]  /*57f0*/  FFMA.RM R47, R36, R12, R47 ;  /* 0x0000000c242f7223 */ /* 0x000fe2000000402f */
[----:B------:R-:W-:Y:S02]  /*5800*/  IADD3 R12, PT, PT, R30, 0x20, RZ ;  /* 0x000000201e0c7810 */ /* 0x000fe40007ffe0ff */
[----:B------:R-:W-:Y:S02]  /*5810*/  LOP3.LUT R32, R32, 0x7fffff, RZ, 0xc0, !PT ;  /* 0x007fffff20207812 */ /* 0x000fe400078ec0ff */
[----:B------:R-:W-:Y:S02]  /*5820*/  ISETP.NE.AND P3, PT, R30, RZ, PT ;  /* 0x000000ff1e00720c */ /* 0x000fe40003f65270 */
[----:B------:R-:W-:Y:S02]  /*5830*/  LOP3.LUT R49, R32, 0x800000, RZ, 0xfc, !PT ;  /* 0x0080000020317812 */ /* 0x000fe400078efcff */
[----:B------:R-:W-:-:S02]  /*5840*/  ISETP.NE.AND P2, PT, R30, RZ, PT ;  /* 0x000000ff1e00720c */ /* 0x000fc40003f45270 */
[----:B------:R-:W-:Y:S02]  /*5850*/  IADD3 R30, PT, PT, -R30, RZ, RZ ;  /* 0x000000ff1e1e7210 */ /* 0x000fe40007ffe1ff */
[----:B------:R-:W-:Y:S02]  /*5860*/  SHF.L.U32 R12, R49, R12, RZ ;  /* 0x0000000c310c7219 */ /* 0x000fe400000006ff */
[----:B------:R-:W-:Y:S02]  /*5870*/  FSETP.NEU.FTZ.AND P1, PT, R34, R47, PT ;  /* 0x0000002f2200720b */ /* 0x000fe40003f3d000 */
[----:B------:R-:W-:Y:S02]  /*5880*/  SEL R30, R30, RZ, P3 ;  /* 0x000000ff1e1e7207 */ /* 0x000fe40001800000 */
[----:B------:R-:W-:Y:S02]  /*5890*/  ISETP.NE.AND P2, PT, R12, RZ, P2 ;  /* 0x000000ff0c00720c */ /* 0x000fe40001745270 */
[----:B------:R-:W-:-:S02]  /*58a0*/  SHF.R.U32.HI R49, RZ, R30, R49 ;  /* 0x0000001eff317219 */ /* 0x000fc40000011631 */
[----:B------:R-:W-:Y:S02]  /*58b0*/  PLOP3.LUT P1, PT, P1, P2, PT, 0xf8, 0x8f ;  /* 0x00000000008f781c */ /* 0x000fe40000f25f70 */
[----:B------:R-:W-:Y:S02]  /*58c0*/  SHF.R.U32.HI R12, RZ, 0x1, R49 ;  /* 0x00000001ff0c7819 */ /* 0x000fe40000011631 */
[----:B------:R-:W-:-:S04]  /*58d0*/  SEL R47, RZ, 0x1, !P1 ;  /* 0x00000001ff2f7807 */ /* 0x000fc80004800000 */
[----:B------:R-:W-:-:S04]  /*58e0*/  LOP3.LUT R30, R47, 0x1, R12, 0xf8, !PT ;  /* 0x000000012f1e7812 */ /* 0x000fc800078ef80c */
[----:B------:R-:W-:-:S05]  /*58f0*/  LOP3.LUT R49, R30, R49, RZ, 0xc0, !PT ;  /* 0x000000311e317212 */ /* 0x000fca00078ec0ff */
[----:B------:R-:W-:-:S05]  /*5900*/  IMAD.IADD R12, R12, 0x1, R49 ;  /* 0x000000010c0c7824 */ /* 0x000fca00078e0231 */
[----:B------:R-:W-:Y:S01]  /*5910*/  LOP3.LUT R3, R12, R3, RZ, 0xfc, !PT ;  /* 0x000000030c037212 */ /* 0x000fe200078efcff */
[----:B------:R-:W-:Y:S06]  /*5920*/  BRA `(.L_x_62) ;  /* 0x0000000000107947 */ /* 0x000fec0003800000 */
.L_x_61:
[----:B------:R-:W-:-:S04]  /*5930*/  LOP3.LUT R3, R3, 0x80000000, RZ, 0xc0, !PT ;  /* 0x8000000003037812 */ /* 0x000fc800078ec0ff */
[----:B------:R-:W-:Y:S01]  /*5940*/  LOP3.LUT R3, R3, 0x7f800000, RZ, 0xfc, !PT ;  /* 0x7f80000003037812 */ /* 0x000fe200078efcff */
[----:B------:R-:W-:Y:S06]  /*5950*/  BRA `(.L_x_62) ;  /* 0x0000000000047947 */ /* 0x000fec0003800000 */
.L_x_60:
[----:B------:R-:W-:-:S07]  /*5960*/  LEA R3, R32, R3, 0x17 ;  /* 0x0000000320037211 */ /* 0x000fce00078eb8ff */
.L_x_62:
[----:B------:R-:W-:Y:S05]  /*5970*/  BSYNC.RECONVERGENT B1 ;  /* 0x0000000000017941 */ /* 0x000fea0003800200 */
.L_x_59:
[----:B------:R-:W-:Y:S05]  /*5980*/  BRA `(.L_x_63) ;  /* 0x0000000000207947 */ /* 0x000fea0003800000 */
.L_x_58:
[----:B------:R-:W-:-:S04]  /*5990*/  LOP3.LUT R3, R12, 0x80000000, R3, 0x48, !PT ;  /* 0x800000000c037812 */ /* 0x000fc800078e4803 */
[----:B------:R-:W-:Y:S01]  /*59a0*/  LOP3.LUT R3, R3, 0x7f800000, RZ, 0xfc, !PT ;  /* 0x7f80000003037812 */ /* 0x000fe200078efcff */
[----:B------:R-:W-:Y:S06]  /*59b0*/  BRA `(.L_x_63) ;  /* 0x0000000000147947 */ /* 0x000fec0003800000 */
.L_x_57:
[----:B------:R-:W-:Y:S01]  /*59c0*/  LOP3.LUT R3, R12, 0x80000000, R3, 0x48, !PT ;  /* 0x800000000c037812 */ /* 0x000fe200078e4803 */
[----:B------:R-:W-:Y:S06]  /*59d0*/  BRA `(.L_x_63) ;  /* 0x00000000000c7947 */ /* 0x000fec0003800000 */
.L_x_56:
[----:B------:R-:W0:Y:S01]  /*59e0*/  MUFU.RSQ R3, -QNAN ;  /* 0xffc0000000037908 */ /* 0x000e220000001400 */
[----:B------:R-:W-:Y:S05]  /*59f0*/  BRA `(.L_x_63) ;  /* 0x0000000000047947 */ /* 0x000fea0003800000 */
.L_x_55:
[----:B------:R-:W-:-:S07]  /*5a00*/  FADD.FTZ R3, R3, R12 ;  /* 0x0000000c03037221 */ /* 0x000fce0000010000 */
.L_x_63:
[----:B------:R-:W-:Y:S05]  /*5a10*/  BSYNC.RECONVERGENT B0 ;  /* 0x0000000000007941 */ /* 0x000fea0003800200 */
.L_x_53:
[----:B------:R-:W-:Y:S02]  /*5a20*/  MOV R46, R28 ;  /* 0x0000001c002e7202 */ /* 0x000fe40000000f00 */
[----:B------:R-:W-:-:S04]  /*5a30*/  MOV R47, 0x0 ;  /* 0x00000000002f7802 */ /* 0x000fc80000000f00 */
[----:B0-----:R-:W-:Y:S05]  /*5a40*/  RET.REL.NODEC R46 `(_Z22flash_attention_kernelP13__nv_bfloat16S0_S0_S0_ii) ;  /* 0xffffffa42e6c7950 */ /* 0x001fea0003c3ffff */
.L_x_64:
[----:B------:R-:W-:-:S00]  /*5a50*/  BRA `(.L_x_64) ;  /* 0xfffffffc00fc7947 */ /* 0x000fc0000383ffff */
[----:B------:R-:W-:-:S00]  /*5a60*/  NOP ;  /* 0x0000000000007918 */ /* 0x000fc00000000000 */
        /* <DEDUP_REMOVED lines=9> */
.L_x_67:


//--------------------- .nv.shared._Z22flash_attention_kernelP13__nv_bfloat16S0_S0_S0_ii --------------------------
	.section	.nv.shared._Z22flash_attention_kernelP13__nv_bfloat16S0_S0_S0_ii,"aw",@nobits
	.sectionflags	@""
	.align	4
.nv.shared._Z22flash_attention_kernelP13__nv_bfloat16S0_S0_S0_ii:
	.zero		20224


//--------------------- .nv.shared.reserved.0     --------------------------
	.section	.nv.shared.reserved.0,"aw",@nobits
	.weak		__nv_reservedSMEM_offset_0_alias
	.size		__nv_reservedSMEM_offset_0_alias, 0, 64
	.other		__nv_reservedSMEM_offset_0_alias,@"STO_CUDA_RESERVED_SHARED STV_DEFAULT"
__nv_reservedSMEM_offset_0_alias:
	.zero		0
	.zero		64


//--------------------- .nv.constant0._Z22flash_attention_kernelP13__nv_bfloat16S0_S0_S0_ii --------------------------
	.section	.nv.constant0._Z22flash_attention_kernelP13__nv_bfloat16S0_S0_S0_ii,"a",@progbits
	.sectionflags	@""
	.align	4
.nv.constant0._Z22flash_attention_kernelP13__nv_bfloat16S0_S0_S0_ii:
	.zero		936


//--------------------- SYMBOLS --------------------------

	.type		.nv.reservedSmem.offset0,@object
	.size		.nv.reservedSmem.offset0,0x4
	.type		.nv.reservedSmem.cap,@object
	.size		.nv.reservedSmem.cap,0x4
